	.target	sm_90a

	.elftype	@"ET_EXEC"


//--------------------- .note.nv.tkinfo           --------------------------
	.section	.note.nv.tkinfo,"",@"SHT_NOTE"
	.sectionflags	@"SHF_NOTE_NV_TKINFO"
	.tkinfo
        /*0018*/ 	.word	0x00000002
        /*0030*/ 	.string	""
        /*0030*/ 	.string	"ptxas"
        /*0030*/ 	.string	"Cuda compilation tools, release 13.0, V13.0.88"
        /*0030*/ 	.string	"Build cuda_13.0.r13.0/compiler.36424714_0"
        /*0030*/ 	.string	"-arch sm_90a -m 64 "



//--------------------- .note.nv.cuinfo           --------------------------
	.section	.note.nv.cuinfo,"",@"SHT_NOTE"
	.sectionflags	@"SHF_NOTE_NV_CUINFO"
        /*0018*/ 	.short	0x0002
        /*001a*/ 	.short	0x005a
        /*001c*/ 	.short	0x0082
	.zero		2


//--------------------- .nv.info                  --------------------------
	.section	.nv.info,"",@"SHT_CUDA_INFO"
	.align	4


	//----- nvinfo : EIATTR_REGCOUNT
	.align		4
        /*0000*/ 	.byte	0x04, 0x2f
        /*0002*/ 	.short	(.L_12 - .L_11)
	.align		4
.L_11:
        /*0004*/ 	.word	index@(_ZN7cutlass13device_kernelINS_4gemm6kernel13GemmUniversalIN4cute5tupleIJiiiiEEENS1_10collective13CollectiveMmaINS1_37MainloopSm90TmaGmmaWarpSpecializedFP8ILi5ENS5_IJNS4_1CILi1EEESB_SB_EEENS1_35KernelTmaWarpSpecializedCooperativeEEENS5_IJNSA_ILi256EEESF_NSA_ILi64EEEEEENS_12float_e5m2_tENS5_IJlSB_lEEESI_SJ_NS4_8TiledMMAINS4_8MMA_AtomIJNS4_4SM904GMMA31MMA_64x256x32_F32E5M2E5M2_SS_TNILNSN_7ScaleInE1ELSP_1EEEEEENS4_6LayoutINS5_IJNSA_ILi2EEESB_SB_EEENS5_IJSB_NSA_ILi0EEESV_EEEEENS5_IJNS4_10UnderscoreESY_SY_EEEEENS4_13SM90_TMA_LOADENS4_14ComposedLayoutINS4_7SwizzleILi2ELi4ELi3EEENS4_18smem_ptr_flag_bitsILi8EEENSS_INS5_IJNSA_ILi8EEESG_EEENS5_IJSG_SB_EEEEEEEvNS4_8identityES11_S1B_vS1C_EENS_8epilogue10collective6detail29Sm90TmaWarpSpecializedAdapterINS1F_15DefaultEpilogueISI_SJ_SJ_NS1E_6thread17LinearCombinationISI_Li1EffLNS1J_9ScaleType4KindE0ELNS_15FloatRoundStyleE2ESI_EENS1_15EpilogueDefaultEEEEEvvEEEEvNT_6ParamsE)
        /*0008*/ 	.word	0x000000a8


	//----- nvinfo : EIATTR_FRAME_SIZE
	.align		4
.L_12:
        /*000c*/ 	.byte	0x04, 0x11
        /*000e*/ 	.short	(.L_14 - .L_13)
	.align		4
.L_13:
        /*0010*/ 	.word	index@(_ZN7cutlass13device_kernelINS_4gemm6kernel13GemmUniversalIN4cute5tupleIJiiiiEEENS1_10collective13CollectiveMmaINS1_37MainloopSm90TmaGmmaWarpSpecializedFP8ILi5ENS5_IJNS4_1CILi1EEESB_SB_EEENS1_35KernelTmaWarpSpecializedCooperativeEEENS5_IJNSA_ILi256EEESF_NSA_ILi64EEEEEENS_12float_e5m2_tENS5_IJlSB_lEEESI_SJ_NS4_8TiledMMAINS4_8MMA_AtomIJNS4_4SM904GMMA31MMA_64x256x32_F32E5M2E5M2_SS_TNILNSN_7ScaleInE1ELSP_1EEEEEENS4_6LayoutINS5_IJNSA_ILi2EEESB_SB_EEENS5_IJSB_NSA_ILi0EEESV_EEEEENS5_IJNS4_10UnderscoreESY_SY_EEEEENS4_13SM90_TMA_LOADENS4_14ComposedLayoutINS4_7SwizzleILi2ELi4ELi3EEENS4_18smem_ptr_flag_bitsILi8EEENSS_INS5_IJNSA_ILi8EEESG_EEENS5_IJSG_SB_EEEEEEEvNS4_8identityES11_S1B_vS1C_EENS_8epilogue10collective6detail29Sm90TmaWarpSpecializedAdapterINS1F_15DefaultEpilogueISI_SJ_SJ_NS1E_6thread17LinearCombinationISI_Li1EffLNS1J_9ScaleType4KindE0ELNS_15FloatRoundStyleE2ESI_EENS1_15EpilogueDefaultEEEEEvvEEEEvNT_6ParamsE)
        /*0014*/ 	.word	0x00000870


	//----- nvinfo : EIATTR_MIN_STACK_SIZE
	.align		4
.L_14:
        /*0018*/ 	.byte	0x04, 0x12
        /*001a*/ 	.short	(.L_16 - .L_15)
	.align		4
.L_15:
        /*001c*/ 	.word	index@(_ZN7cutlass13device_kernelINS_4gemm6kernel13GemmUniversalIN4cute5tupleIJiiiiEEENS1_10collective13CollectiveMmaINS1_37MainloopSm90TmaGmmaWarpSpecializedFP8ILi5ENS5_IJNS4_1CILi1EEESB_SB_EEENS1_35KernelTmaWarpSpecializedCooperativeEEENS5_IJNSA_ILi256EEESF_NSA_ILi64EEEEEENS_12float_e5m2_tENS5_IJlSB_lEEESI_SJ_NS4_8TiledMMAINS4_8MMA_AtomIJNS4_4SM904GMMA31MMA_64x256x32_F32E5M2E5M2_SS_TNILNSN_7ScaleInE1ELSP_1EEEEEENS4_6LayoutINS5_IJNSA_ILi2EEESB_SB_EEENS5_IJSB_NSA_ILi0EEESV_EEEEENS5_IJNS4_10UnderscoreESY_SY_EEEEENS4_13SM90_TMA_LOADENS4_14ComposedLayoutINS4_7SwizzleILi2ELi4ELi3EEENS4_18smem_ptr_flag_bitsILi8EEENSS_INS5_IJNSA_ILi8EEESG_EEENS5_IJSG_SB_EEEEEEEvNS4_8identityES11_S1B_vS1C_EENS_8epilogue10collective6detail29Sm90TmaWarpSpecializedAdapterINS1F_15DefaultEpilogueISI_SJ_SJ_NS1E_6thread17LinearCombinationISI_Li1EffLNS1J_9ScaleType4KindE0ELNS_15FloatRoundStyleE2ESI_EENS1_15EpilogueDefaultEEEEEvvEEEEvNT_6ParamsE)
        /*0020*/ 	.word	0x00000870
.L_16:


//--------------------- .nv.compat                --------------------------
	.section	.nv.compat,"",@"SHT_CUDA_COMPAT_INFO"
	.align	4
        /*0000*/ 	.byte	0x02, 0x09, 0x01, 0x00, 0x02, 0x02, 0x04, 0x00, 0x02, 0x05, 0x05, 0x00, 0x03, 0x07, 0x01, 0x01
        /*0010*/ 	.byte	0x02, 0x03, 0x01, 0x00, 0x02, 0x06, 0x01, 0x00, 0x04, 0x0b, 0x08, 0x00, 0x00, 0x00, 0x00, 0x00
        /*0020*/ 	.byte	0x00, 0x00, 0x00, 0x00


//--------------------- .nv.info._ZN7cutlass13device_kernelINS_4gemm6kernel13GemmUniversalIN4cute5tupleIJiiiiEEENS1_10collective13CollectiveMmaINS1_37MainloopSm90TmaGmmaWarpSpecializedFP8ILi5ENS5_IJNS4_1CILi1EEESB_SB_EEENS1_35KernelTmaWarpSpecializedCooperativeEEENS5_IJNSA_ILi256EEESF_NSA_ILi64EEEEEENS_12float_e5m2_tENS5_IJlSB_lEEESI_SJ_NS4_8TiledMMAINS4_8MMA_AtomIJNS4_4SM904GMMA31MMA_64x256x32_F32E5M2E5M2_SS_TNILNSN_7ScaleInE1ELSP_1EEEEEENS4_6LayoutINS5_IJNSA_ILi2EEESB_SB_EEENS5_IJSB_NSA_ILi0EEESV_EEEEENS5_IJNS4_10UnderscoreESY_SY_EEEEENS4_13SM90_TMA_LOADENS4_14ComposedLayoutINS4_7SwizzleILi2ELi4ELi3EEENS4_18smem_ptr_flag_bitsILi8EEENSS_INS5_IJNSA_ILi8EEESG_EEENS5_IJSG_SB_EEEEEEEvNS4_8identityES11_S1B_vS1C_EENS_8epilogue10collective6detail29Sm90TmaWarpSpecializedAdapterINS1F_15DefaultEpilogueISI_SJ_SJ_NS1E_6thread17LinearCombinationISI_Li1EffLNS1J_9ScaleType4KindE0ELNS_15FloatRoundStyleE2ESI_EENS1_15EpilogueDefaultEEEEEvvEEEEvNT_6ParamsE --------------------------
	.section	.nv.info._ZN7cutlass13device_kernelINS_4gemm6kernel13GemmUniversalIN4cute5tupleIJiiiiEEENS1_10collective13CollectiveMmaINS1_37MainloopSm90TmaGmmaWarpSpecializedFP8ILi5ENS5_IJNS4_1CILi1EEESB_SB_EEENS1_35KernelTmaWarpSpecializedCooperativeEEENS5_IJNSA_ILi256EEESF_NSA_ILi64EEEEEENS_12float_e5m2_tENS5_IJlSB_lEEESI_SJ_NS4_8TiledMMAINS4_8MMA_AtomIJNS4_4SM904GMMA31MMA_64x256x32_F32E5M2E5M2_SS_TNILNSN_7ScaleInE1ELSP_1EEEEEENS4_6LayoutINS5_IJNSA_ILi2EEESB_SB_EEENS5_IJSB_NSA_ILi0EEESV_EEEEENS5_IJNS4_10UnderscoreESY_SY_EEEEENS4_13SM90_TMA_LOADENS4_14ComposedLayoutINS4_7SwizzleILi2ELi4ELi3EEENS4_18smem_ptr_flag_bitsILi8EEENSS_INS5_IJNSA_ILi8EEESG_EEENS5_IJSG_SB_EEEEEEEvNS4_8identityES11_S1B_vS1C_EENS_8epilogue10collective6detail29Sm90TmaWarpSpecializedAdapterINS1F_15DefaultEpilogueISI_SJ_SJ_NS1E_6thread17LinearCombinationISI_Li1EffLNS1J_9ScaleType4KindE0ELNS_15FloatRoundStyleE2ESI_EENS1_15EpilogueDefaultEEEEEvvEEEEvNT_6ParamsE,"",@"SHT_CUDA_INFO"
	.sectionflags	@""
	.align	4


	//----- nvinfo : EIATTR_CUDA_API_VERSION
	.align		4
        /*0000*/ 	.byte	0x04, 0x37
        /*0002*/ 	.short	(.L_18 - .L_17)
.L_17:
        /*0004*/ 	.word	0x00000082


	//----- nvinfo : EIATTR_KPARAM_INFO
	.align		4
.L_18:
        /*0008*/ 	.byte	0x04, 0x17
        /*000a*/ 	.short	(.L_20 - .L_19)
.L_19:
        /*000c*/ 	.word	0x00000000
        /*0010*/ 	.short	0x0000
        /*0012*/ 	.short	0x0070
        /*0014*/ 	.byte	0x00, 0xf0, 0x01, 0x10


	//----- nvinfo : EIATTR_SPARSE_MMA_MASK
	.align		4
.L_20:
        /*0018*/ 	.byte	0x03, 0x50
        /*001a*/ 	.short	0x0000


	//----- nvinfo : EIATTR_MAXREG_COUNT
	.align		4
        /*001c*/ 	.byte	0x03, 0x1b
        /*001e*/ 	.short	0x00a8


	//----- nvinfo : EIATTR_NUM_BARRIERS
	.align		4
        /*0020*/ 	.byte	0x02, 0x4c
        /*0022*/ 	.byte	0x01
	.zero		1


	//----- nvinfo : EIATTR_ANNOTATIONS
	.align		4
        /*0024*/ 	.byte	0x04, 0x55
        /*0026*/ 	.short	(.L_22 - .L_21)


	//   ....[0]....
.L_21:
        /*0028*/ 	.word	0x00000001
        /*002c*/ 	.byte	0xb0, 0x05, 0x00, 0x00, 0x01, 0x00, 0x00, 0x00, 0xd0, 0x05, 0x00, 0x00, 0x01, 0x00, 0x00, 0x00
        /* <DEDUP_REMOVED lines=1579> */
        /*62ec*/ 	.byte	0xf0, 0x51, 0x02, 0x00


	//----- nvinfo : EIATTR_MERCURY_ISA_VERSION
	.align		4
.L_22:
        /*62f0*/ 	.byte	0x03, 0x5f
        /*62f2*/ 	.short	0x0101


	//----- nvinfo : EIATTR_INT_WARP_WIDE_INSTR_OFFSETS
	.align		4
        /*62f4*/ 	.byte	0x04, 0x31
        /*62f6*/ 	.short	(.L_24 - .L_23)


	//   ....[0]....
.L_23:
        /*62f8*/ 	.word	0x000004a0


	//   ....[1]....
        /*62fc*/ 	.word	0x000004c0


	//   ....[2]....
        /*6300*/ 	.word	0x000005c0


	//----- nvinfo : EIATTR_COOP_GROUP_MASK_REGIDS
	.align		4
.L_24:
        /*6304*/ 	.byte	0x04, 0x29
        /*6306*/ 	.short	(.L_26 - .L_25)


	//   ....[0]....
.L_25:
        /*6308*/ 	.word	0xffffffff


	//   ....[1]....
        /*630c*/ 	.word	0xffffffff


	//   ....[2]....
        /*6310*/ 	.word	0xffffffff


	//   ....[3]....
        /*6314*/ 	.word	0xffffffff


	//   ....[4]....
        /*6318*/ 	.word	0xffffffff


	//----- nvinfo : EIATTR_COOP_GROUP_INSTR_OFFSETS
	.align		4
.L_26:
        /*631c*/ 	.byte	0x04, 0x28
        /*631e*/ 	.short	(.L_28 - .L_27)


	//   ....[0]....
.L_27:
        /*6320*/ 	.word	0x00000070


	//   ....[1]....
        /*6324*/ 	.word	0x00000080


	//   ....[2]....
        /*6328*/ 	.word	0x000001a0


	//   ....[3]....
        /*632c*/ 	.word	0x000003e0


	//   ....[4]....
        /*6330*/ 	.word	0x000026d0


	//----- nvinfo : EIATTR_REG_RECONFIG
	.align		4
.L_28:
        /*6334*/ 	.byte	0x01, 0x54
	.zero		2


	//----- nvinfo : EIATTR_MBARRIER_INSTR_OFFSETS
	.align		4
        /*6338*/ 	.byte	0x04, 0x39
        /*633a*/ 	.short	(.L_30 - .L_29)


	//   ....[0]....
.L_29:
        /*633c*/ 	.word	0x00000320
        /*6340*/ 	.word	0x000000ff
        /*6344*/ 	.word	0x00000000
        /*6348*/ 	.short	0x0100
        /*634a*/ 	.byte	0x09
	.zero		1


	//   ....[1]....
        /*634c*/ 	.word	0x00000330
        /*6350*/ 	.word	0x000000ff
        /*6354*/ 	.word	0x00000028
        /*6358*/ 	.short	0x0100
        /*635a*/ 	.byte	0x09
	.zero		1


	//   ....[2]....
        /*635c*/ 	.word	0x00000340
        /*6360*/ 	.word	0x000000ff
        /*6364*/ 	.word	0x00000008
        /*6368*/ 	.short	0x0100
        /*636a*/ 	.byte	0x09
	.zero		1


	//   ....[3]....
        /*636c*/ 	.word	0x00000350
        /*6370*/ 	.word	0x000000ff
        /*6374*/ 	.word	0x00000030
        /*6378*/ 	.short	0x0100
        /*637a*/ 	.byte	0x09
	.zero		1


	//   ....[4]....
        /*637c*/ 	.word	0x00000360
        /*6380*/ 	.word	0x000000ff
        /*6384*/ 	.word	0x00000010
        /*6388*/ 	.short	0x0100
        /*638a*/ 	.byte	0x09
	.zero		1


	//   ....[5]....
        /*638c*/ 	.word	0x00000370
        /*6390*/ 	.word	0x000000ff
        /*6394*/ 	.word	0x00000038
        /*6398*/ 	.short	0x0100
        /*639a*/ 	.byte	0x09
	.zero		1


	//   ....[6]....
        /*639c*/ 	.word	0x00000380
        /*63a0*/ 	.word	0x000000ff
        /*63a4*/ 	.word	0x00000018
        /*63a8*/ 	.short	0x0100
        /*63aa*/ 	.byte	0x09
	.zero		1


	//   ....[7]....
        /*63ac*/ 	.word	0x00000390
        /*63b0*/ 	.word	0x000000ff
        /*63b4*/ 	.word	0x00000040
        /*63b8*/ 	.short	0x0100
        /*63ba*/ 	.byte	0x09
	.zero		1


	//   ....[8]....
        /*63bc*/ 	.word	0x000003a0
        /*63c0*/ 	.word	0x000000ff
        /*63c4*/ 	.word	0x00000020
        /*63c8*/ 	.short	0x0100
        /*63ca*/ 	.byte	0x09
	.zero		1


	//   ....[9]....
        /*63cc*/ 	.word	0x000003b0
        /*63d0*/ 	.word	0x000000ff
        /*63d4*/ 	.word	0x00000048
        /*63d8*/ 	.short	0x0100
        /*63da*/ 	.byte	0x09
	.zero		1


	//   ....[10]....
        /*63dc*/ 	.word	0x000005f0
        /*63e0*/ 	.word	0x000000ff
        /*63e4*/ 	.word	0x00000060
        /*63e8*/ 	.short	0x0100
        /*63ea*/ 	.byte	0x06
	.zero		1


	//   ....[11]....
        /*63ec*/ 	.word	0x00000600
        /*63f0*/ 	.word	0x000000ff
        /*63f4*/ 	.word	0x00000068
        /*63f8*/ 	.short	0x0100
        /*63fa*/ 	.byte	0x06
	.zero		1


	//   ....[12]....
        /*63fc*/ 	.word	0x00002ae0
        /*6400*/ 	.word	0x000000ff
        /*6404*/ 	.word	0x00000000
        /*6408*/ 	.short	0x010a
        /*640a*/ 	.byte	0x06
	.zero		1


	//   ....[13]....
        /*640c*/ 	.word	0x00002b20
        /*6410*/ 	.word	0x000000ff
        /*6414*/ 	.word	0x00000000
        /*6418*/ 	.short	0x010a
        /*641a*/ 	.byte	0x06
	.zero		1


	//   ....[14]....
        /*641c*/ 	.word	0x00006e90
        /*6420*/ 	.word	0x000000ff
        /*6424*/ 	.word	0x00000000
        /*6428*/ 	.short	0x010a
        /*642a*/ 	.byte	0x10
	.zero		1


	//   ....[15]....
        /*642c*/ 	.word	0x00006ed0
        /*6430*/ 	.word	0x000000ff
        /*6434*/ 	.word	0x00000000
        /*6438*/ 	.short	0x010a
        /*643a*/ 	.byte	0x10
	.zero		1


	//   ....[16]....
        /*643c*/ 	.word	0x0000ce10
        /*6440*/ 	.word	0x000000ff
        /*6444*/ 	.word	0x00000000
        /*6448*/ 	.short	0x0101
        /*644a*/ 	.byte	0x08
	.zero		1


	//   ....[17]....
        /*644c*/ 	.word	0x000108b0
        /*6450*/ 	.word	0x000000ff
        /*6454*/ 	.word	0x00000000
        /*6458*/ 	.short	0x0101
        /*645a*/ 	.byte	0x08
	.zero		1


	//   ....[18]....
        /*645c*/ 	.word	0x000243c0
        /*6460*/ 	.word	0x00000010
        /*6464*/ 	.word	0x00000028
        /*6468*/ 	.short	0x010a
        /*646a*/ 	.byte	0x3f
	.zero		1


	//   ....[19]....
        /*646c*/ 	.word	0x000246f0
        /*6470*/ 	.word	0x00000002
        /*6474*/ 	.word	0x00000068
        /*6478*/ 	.short	0x0101
        /*647a*/ 	.byte	0x3f
	.zero		1


	//   ....[20]....
        /*647c*/ 	.word	0x00024ea0
        /*6480*/ 	.word	0x00000003
        /*6484*/ 	.word	0x00000000
        /*6488*/ 	.short	0x010a
        /*648a*/ 	.byte	0x3f
	.zero		1


	//   ....[21]....
        /*648c*/ 	.word	0x00024f30
        /*6490*/ 	.word	0x00000003
        /*6494*/ 	.word	0x00000000
        /*6498*/ 	.short	0x010a
        /*649a*/ 	.byte	0x3f
	.zero		1


	//   ....[22]....
        /*649c*/ 	.word	0x00024fc0
        /*64a0*/ 	.word	0x00000003
        /*64a4*/ 	.word	0x00000000
        /*64a8*/ 	.short	0x010a
        /*64aa*/ 	.byte	0x3f
	.zero		1


	//   ....[23]....
        /*64ac*/ 	.word	0x00025050
        /*64b0*/ 	.word	0x00000003
        /*64b4*/ 	.word	0x00000000
        /*64b8*/ 	.short	0x010a
        /*64ba*/ 	.byte	0x3f
	.zero		1


	//   ....[24]....
        /*64bc*/ 	.word	0x000250e0
        /*64c0*/ 	.word	0x00000003
        /*64c4*/ 	.word	0x00000000
        /*64c8*/ 	.short	0x010a
        /*64ca*/ 	.byte	0x3f
	.zero		1


	//   ....[25]....
        /*64cc*/ 	.word	0x00025150
        /*64d0*/ 	.word	0x00000003
        /*64d4*/ 	.word	0x00000000
        /*64d8*/ 	.short	0x010a
        /*64da*/ 	.byte	0x3f
	.zero		1


	//   ....[26]....
        /*64dc*/ 	.word	0x000251c0
        /*64e0*/ 	.word	0x00000000
        /*64e4*/ 	.word	0x00000000
        /*64e8*/ 	.short	0x010a
        /*64ea*/ 	.byte	0x3f
	.zero		1


	//   ....[27]....
        /*64ec*/ 	.word	0x000252a0
        /*64f0*/ 	.word	0x00000010
        /*64f4*/ 	.word	0x00000028
        /*64f8*/ 	.short	0x010a
        /*64fa*/ 	.byte	0x3f
	.zero		1


	//   ....[28]....
        /*64fc*/ 	.word	0x00025380
        /*6500*/ 	.word	0x00000003
        /*6504*/ 	.word	0x00000000
        /*6508*/ 	.short	0x010a
        /*650a*/ 	.byte	0x3f
	.zero		1


	//   ....[29]....
        /*650c*/ 	.word	0x000253d0
        /*6510*/ 	.word	0x00000003
        /*6514*/ 	.word	0x00000000
        /*6518*/ 	.short	0x010a
        /*651a*/ 	.byte	0x3f
	.zero		1


	//   ....[30]....
        /*651c*/ 	.word	0x00025420
        /*6520*/ 	.word	0x00000003
        /*6524*/ 	.word	0x00000000
        /*6528*/ 	.short	0x010a
        /*652a*/ 	.byte	0x3f
	.zero		1


	//   ....[31]....
        /*652c*/ 	.word	0x00025470
        /*6530*/ 	.word	0x00000003
        /*6534*/ 	.word	0x00000000
        /*6538*/ 	.short	0x010a
        /*653a*/ 	.byte	0x3f
	.zero		1


	//----- nvinfo : EIATTR_NUM_MBARRIERS
	.align		4
.L_30:
        /*653c*/ 	.byte	0x03, 0x38
        /*653e*/ 	.short	0x000c


	//----- nvinfo : EIATTR_EXIT_INSTR_OFFSETS
	.align		4
        /*6540*/ 	.byte	0x04, 0x1c
        /*6542*/ 	.short	(.L_32 - .L_31)


	//   ....[0]....
.L_31:
        /*6544*/ 	.word	0x00000660


	//   ....[1]....
        /*6548*/ 	.word	0x00000fc0


	//   ....[2]....
        /*654c*/ 	.word	0x000239f0


	//   ....[3]....
        /*6550*/ 	.word	0x00024050


	//   ....[4]....
        /*6554*/ 	.word	0x00025130


	//----- nvinfo : EIATTR_MAX_THREADS
	.align		4
.L_32:
        /*6558*/ 	.byte	0x04, 0x05
        /*655a*/ 	.short	(.L_34 - .L_33)
.L_33:
        /*655c*/ 	.word	0x00000180
        /*6560*/ 	.word	0x00000001
        /*6564*/ 	.word	0x00000001


	//----- nvinfo : EIATTR_CRS_STACK_SIZE
	.align		4
.L_34:
        /*6568*/ 	.byte	0x04, 0x1e
        /*656a*/ 	.short	(.L_36 - .L_35)
.L_35:
        /*656c*/ 	.word	0x00000000


	//----- nvinfo : EIATTR_CBANK_PARAM_SIZE
	.align		4
.L_36:
        /*6570*/ 	.byte	0x03, 0x19
        /*6572*/ 	.short	0x0470


	//----- nvinfo : EIATTR_PARAM_CBANK
	.align		4
        /*6574*/ 	.byte	0x04, 0x0a
        /*6576*/ 	.short	(.L_38 - .L_37)
	.align		4
.L_37:
        /*6578*/ 	.word	index@(.nv.constant0._ZN7cutlass13device_kernelINS_4gemm6kernel13GemmUniversalIN4cute5tupleIJiiiiEEENS1_10collective13CollectiveMmaINS1_37MainloopSm90TmaGmmaWarpSpecializedFP8ILi5ENS5_IJNS4_1CILi1EEESB_SB_EEENS1_35KernelTmaWarpSpecializedCooperativeEEENS5_IJNSA_ILi256EEESF_NSA_ILi64EEEEEENS_12float_e5m2_tENS5_IJlSB_lEEESI_SJ_NS4_8TiledMMAINS4_8MMA_AtomIJNS4_4SM904GMMA31MMA_64x256x32_F32E5M2E5M2_SS_TNILNSN_7ScaleInE1ELSP_1EEEEEENS4_6LayoutINS5_IJNSA_ILi2EEESB_SB_EEENS5_IJSB_NSA_ILi0EEESV_EEEEENS5_IJNS4_10UnderscoreESY_SY_EEEEENS4_13SM90_TMA_LOADENS4_14ComposedLayoutINS4_7SwizzleILi2ELi4ELi3EEENS4_18smem_ptr_flag_bitsILi8EEENSS_INS5_IJNSA_ILi8EEESG_EEENS5_IJSG_SB_EEEEEEEvNS4_8identityES11_S1B_vS1C_EENS_8epilogue10collective6detail29Sm90TmaWarpSpecializedAdapterINS1F_15DefaultEpilogueISI_SJ_SJ_NS1E_6thread17LinearCombinationISI_Li1EffLNS1J_9ScaleType4KindE0ELNS_15FloatRoundStyleE2ESI_EENS1_15EpilogueDefaultEEEEEvvEEEEvNT_6ParamsE)
        /*657c*/ 	.short	0x0210
        /*657e*/ 	.short	0x0470


	//----- nvinfo : EIATTR_SW_WAR
	.align		4
.L_38:
        /*6580*/ 	.byte	0x04, 0x36
        /*6582*/ 	.short	(.L_40 - .L_39)
.L_39:
        /*6584*/ 	.word	0x00000008
.L_40:


//--------------------- .nv.callgraph             --------------------------
	.section	.nv.callgraph,"",@"SHT_CUDA_CALLGRAPH"
	.align	4
	.sectionentsize	8
	.align		4
        /*0000*/ 	.word	0x00000000
	.align		4
        /*0004*/ 	.word	0xffffffff
	.align		4
        /*0008*/ 	.word	0x00000000
	.align		4
        /*000c*/ 	.word	0xfffffffe
	.align		4
        /*0010*/ 	.word	0x00000000
	.align		4
        /*0014*/ 	.word	0xfffffffd
	.align		4
        /*0018*/ 	.word	0x00000000
	.align		4
        /*001c*/ 	.word	0xfffffffc


//--------------------- .nv.constant4             --------------------------
	.section	.nv.constant4,"a",@progbits
	.align	8
	.align		8
.nv.constant4:
        /*0000*/ 	.dword	_ZN39_INTERNAL_0a4c69e3_4_k_cu_43131999_49624cuda3std3__45__cpo5beginE
	.align		8
        /*0008*/ 	.dword	_ZN39_INTERNAL_0a4c69e3_4_k_cu_43131999_49624cuda3std3__45__cpo3endE
	.align		8
        /*0010*/ 	.dword	_ZN39_INTERNAL_0a4c69e3_4_k_cu_43131999_49624cuda3std3__45__cpo6cbeginE
	.align		8
        /*0018*/ 	.dword	_ZN39_INTERNAL_0a4c69e3_4_k_cu_43131999_49624cuda3std3__45__cpo4cendE
	.align		8
        /*0020*/ 	.dword	_ZN39_INTERNAL_0a4c69e3_4_k_cu_43131999_49624cuda3std3__441_GLOBAL__N__0a4c69e3_4_k_cu_43131999_49626ignoreE
	.align		8
        /*0028*/ 	.dword	_ZN39_INTERNAL_0a4c69e3_4_k_cu_43131999_49624cuda3std3__419piecewise_constructE
	.align		8
        /*0030*/ 	.dword	_ZN39_INTERNAL_0a4c69e3_4_k_cu_43131999_49624cuda3std3__48in_placeE
	.align		8
        /*0038*/ 	.dword	_ZN39_INTERNAL_0a4c69e3_4_k_cu_43131999_49624cuda3std6ranges3__45__cpo4swapE
	.align		8
        /*0040*/ 	.dword	_ZN39_INTERNAL_0a4c69e3_4_k_cu_43131999_49624cuda3std6ranges3__45__cpo9iter_moveE
	.align		8
        /*0048*/ 	.dword	_ZN39_INTERNAL_0a4c69e3_4_k_cu_43131999_49624cute7productE
	.align		8
        /*0050*/ 	.dword	_ZN39_INTERNAL_0a4c69e3_4_k_cu_43131999_49624cute1_E


//--------------------- .text._ZN7cutlass13device_kernelINS_4gemm6kernel13GemmUniversalIN4cute5tupleIJiiiiEEENS1_10collective13CollectiveMmaINS1_37MainloopSm90TmaGmmaWarpSpecializedFP8ILi5ENS5_IJNS4_1CILi1EEESB_SB_EEENS1_35KernelTmaWarpSpecializedCooperativeEEENS5_IJNSA_ILi256EEESF_NSA_ILi64EEEEEENS_12float_e5m2_tENS5_IJlSB_lEEESI_SJ_NS4_8TiledMMAINS4_8MMA_AtomIJNS4_4SM904GMMA31MMA_64x256x32_F32E5M2E5M2_SS_TNILNSN_7ScaleInE1ELSP_1EEEEEENS4_6LayoutINS5_IJNSA_ILi2EEESB_SB_EEENS5_IJSB_NSA_ILi0EEESV_EEEEENS5_IJNS4_10UnderscoreESY_SY_EEEEENS4_13SM90_TMA_LOADENS4_14ComposedLayoutINS4_7SwizzleILi2ELi4ELi3EEENS4_18smem_ptr_flag_bitsILi8EEENSS_INS5_IJNSA_ILi8EEESG_EEENS5_IJSG_SB_EEEEEEEvNS4_8identityES11_S1B_vS1C_EENS_8epilogue10collective6detail29Sm90TmaWarpSpecializedAdapterINS1F_15DefaultEpilogueISI_SJ_SJ_NS1E_6thread17LinearCombinationISI_Li1EffLNS1J_9ScaleType4KindE0ELNS_15FloatRoundStyleE2ESI_EENS1_15EpilogueDefaultEEEEEvvEEEEvNT_6ParamsE --------------------------
	.section	.text._ZN7cutlass13device_kernelINS_4gemm6kernel13GemmUniversalIN4cute5tupleIJiiiiEEENS1_10collective13CollectiveMmaINS1_37MainloopSm90TmaGmmaWarpSpecializedFP8ILi5ENS5_IJNS4_1CILi1EEESB_SB_EEENS1_35KernelTmaWarpSpecializedCooperativeEEENS5_IJNSA_ILi256EEESF_NSA_ILi64EEEEEENS_12float_e5m2_tENS5_IJlSB_lEEESI_SJ_NS4_8TiledMMAINS4_8MMA_AtomIJNS4_4SM904GMMA31MMA_64x256x32_F32E5M2E5M2_SS_TNILNSN_7ScaleInE1ELSP_1EEEEEENS4_6LayoutINS5_IJNSA_ILi2EEESB_SB_EEENS5_IJSB_NSA_ILi0EEESV_EEEEENS5_IJNS4_10UnderscoreESY_SY_EEEEENS4_13SM90_TMA_LOADENS4_14ComposedLayoutINS4_7SwizzleILi2ELi4ELi3EEENS4_18smem_ptr_flag_bitsILi8EEENSS_INS5_IJNSA_ILi8EEESG_EEENS5_IJSG_SB_EEEEEEEvNS4_8identityES11_S1B_vS1C_EENS_8epilogue10collective6detail29Sm90TmaWarpSpecializedAdapterINS1F_15DefaultEpilogueISI_SJ_SJ_NS1E_6thread17LinearCombinationISI_Li1EffLNS1J_9ScaleType4KindE0ELNS_15FloatRoundStyleE2ESI_EENS1_15EpilogueDefaultEEEEEvvEEEEvNT_6ParamsE,"ax",@progbits
	.align	128
.text._ZN7cutlass13device_kernelINS_4gemm6kernel13GemmUniversalIN4cute5tupleIJiiiiEEENS1_10collective13CollectiveMmaINS1_37MainloopSm90TmaGmmaWarpSpecializedFP8ILi5ENS5_IJNS4_1CILi1EEESB_SB_EEENS1_35KernelTmaWarpSpecializedCooperativeEEENS5_IJNSA_ILi256EEESF_NSA_ILi64EEEEEENS_12float_e5m2_tENS5_IJlSB_lEEESI_SJ_NS4_8TiledMMAINS4_8MMA_AtomIJNS4_4SM904GMMA31MMA_64x256x32_F32E5M2E5M2_SS_TNILNSN_7ScaleInE1ELSP_1EEEEEENS4_6LayoutINS5_IJNSA_ILi2EEESB_SB_EEENS5_IJSB_NSA_ILi0EEESV_EEEEENS5_IJNS4_10UnderscoreESY_SY_EEEEENS4_13SM90_TMA_LOADENS4_14ComposedLayoutINS4_7SwizzleILi2ELi4ELi3EEENS4_18smem_ptr_flag_bitsILi8EEENSS_INS5_IJNSA_ILi8EEESG_EEENS5_IJSG_SB_EEEEEEEvNS4_8identityES11_S1B_vS1C_EENS_8epilogue10collective6detail29Sm90TmaWarpSpecializedAdapterINS1F_15DefaultEpilogueISI_SJ_SJ_NS1E_6thread17LinearCombinationISI_Li1EffLNS1J_9ScaleType4KindE0ELNS_15FloatRoundStyleE2ESI_EENS1_15EpilogueDefaultEEEEEvvEEEEvNT_6ParamsE:
        .type           _ZN7cutlass13device_kernelINS_4gemm6kernel13GemmUniversalIN4cute5tupleIJiiiiEEENS1_10collective13CollectiveMmaINS1_37MainloopSm90TmaGmmaWarpSpecializedFP8ILi5ENS5_IJNS4_1CILi1EEESB_SB_EEENS1_35KernelTmaWarpSpecializedCooperativeEEENS5_IJNSA_ILi256EEESF_NSA_ILi64EEEEEENS_12float_e5m2_tENS5_IJlSB_lEEESI_SJ_NS4_8TiledMMAINS4_8MMA_AtomIJNS4_4SM904GMMA31MMA_64x256x32_F32E5M2E5M2_SS_TNILNSN_7ScaleInE1ELSP_1EEEEEENS4_6LayoutINS5_IJNSA_ILi2EEESB_SB_EEENS5_IJSB_NSA_ILi0EEESV_EEEEENS5_IJNS4_10UnderscoreESY_SY_EEEEENS4_13SM90_TMA_LOADENS4_14ComposedLayoutINS4_7SwizzleILi2ELi4ELi3EEENS4_18smem_ptr_flag_bitsILi8EEENSS_INS5_IJNSA_ILi8EEESG_EEENS5_IJSG_SB_EEEEEEEvNS4_8identityES11_S1B_vS1C_EENS_8epilogue10collective6detail29Sm90TmaWarpSpecializedAdapterINS1F_15DefaultEpilogueISI_SJ_SJ_NS1E_6thread17LinearCombinationISI_Li1EffLNS1J_9ScaleType4KindE0ELNS_15FloatRoundStyleE2ESI_EENS1_15EpilogueDefaultEEEEEvvEEEEvNT_6ParamsE,@function
        .size           _ZN7cutlass13device_kernelINS_4gemm6kernel13GemmUniversalIN4cute5tupleIJiiiiEEENS1_10collective13CollectiveMmaINS1_37MainloopSm90TmaGmmaWarpSpecializedFP8ILi5ENS5_IJNS4_1CILi1EEESB_SB_EEENS1_35KernelTmaWarpSpecializedCooperativeEEENS5_IJNSA_ILi256EEESF_NSA_ILi64EEEEEENS_12float_e5m2_tENS5_IJlSB_lEEESI_SJ_NS4_8TiledMMAINS4_8MMA_AtomIJNS4_4SM904GMMA31MMA_64x256x32_F32E5M2E5M2_SS_TNILNSN_7ScaleInE1ELSP_1EEEEEENS4_6LayoutINS5_IJNSA_ILi2EEESB_SB_EEENS5_IJSB_NSA_ILi0EEESV_EEEEENS5_IJNS4_10UnderscoreESY_SY_EEEEENS4_13SM90_TMA_LOADENS4_14ComposedLayoutINS4_7SwizzleILi2ELi4ELi3EEENS4_18smem_ptr_flag_bitsILi8EEENSS_INS5_IJNSA_ILi8EEESG_EEENS5_IJSG_SB_EEEEEEEvNS4_8identityES11_S1B_vS1C_EENS_8epilogue10collective6detail29Sm90TmaWarpSpecializedAdapterINS1F_15DefaultEpilogueISI_SJ_SJ_NS1E_6thread17LinearCombinationISI_Li1EffLNS1J_9ScaleType4KindE0ELNS_15FloatRoundStyleE2ESI_EENS1_15EpilogueDefaultEEEEEvvEEEEvNT_6ParamsE,(.L_x_587 - _ZN7cutlass13device_kernelINS_4gemm6kernel13GemmUniversalIN4cute5tupleIJiiiiEEENS1_10collective13CollectiveMmaINS1_37MainloopSm90TmaGmmaWarpSpecializedFP8ILi5ENS5_IJNS4_1CILi1EEESB_SB_EEENS1_35KernelTmaWarpSpecializedCooperativeEEENS5_IJNSA_ILi256EEESF_NSA_ILi64EEEEEENS_12float_e5m2_tENS5_IJlSB_lEEESI_SJ_NS4_8TiledMMAINS4_8MMA_AtomIJNS4_4SM904GMMA31MMA_64x256x32_F32E5M2E5M2_SS_TNILNSN_7ScaleInE1ELSP_1EEEEEENS4_6LayoutINS5_IJNSA_ILi2EEESB_SB_EEENS5_IJSB_NSA_ILi0EEESV_EEEEENS5_IJNS4_10UnderscoreESY_SY_EEEEENS4_13SM90_TMA_LOADENS4_14ComposedLayoutINS4_7SwizzleILi2ELi4ELi3EEENS4_18smem_ptr_flag_bitsILi8EEENSS_INS5_IJNSA_ILi8EEESG_EEENS5_IJSG_SB_EEEEEEEvNS4_8identityES11_S1B_vS1C_EENS_8epilogue10collective6detail29Sm90TmaWarpSpecializedAdapterINS1F_15DefaultEpilogueISI_SJ_SJ_NS1E_6thread17LinearCombinationISI_Li1EffLNS1J_9ScaleType4KindE0ELNS_15FloatRoundStyleE2ESI_EENS1_15EpilogueDefaultEEEEEvvEEEEvNT_6ParamsE)
        .other          _ZN7cutlass13device_kernelINS_4gemm6kernel13GemmUniversalIN4cute5tupleIJiiiiEEENS1_10collective13CollectiveMmaINS1_37MainloopSm90TmaGmmaWarpSpecializedFP8ILi5ENS5_IJNS4_1CILi1EEESB_SB_EEENS1_35KernelTmaWarpSpecializedCooperativeEEENS5_IJNSA_ILi256EEESF_NSA_ILi64EEEEEENS_12float_e5m2_tENS5_IJlSB_lEEESI_SJ_NS4_8TiledMMAINS4_8MMA_AtomIJNS4_4SM904GMMA31MMA_64x256x32_F32E5M2E5M2_SS_TNILNSN_7ScaleInE1ELSP_1EEEEEENS4_6LayoutINS5_IJNSA_ILi2EEESB_SB_EEENS5_IJSB_NSA_ILi0EEESV_EEEEENS5_IJNS4_10UnderscoreESY_SY_EEEEENS4_13SM90_TMA_LOADENS4_14ComposedLayoutINS4_7SwizzleILi2ELi4ELi3EEENS4_18smem_ptr_flag_bitsILi8EEENSS_INS5_IJNSA_ILi8EEESG_EEENS5_IJSG_SB_EEEEEEEvNS4_8identityES11_S1B_vS1C_EENS_8epilogue10collective6detail29Sm90TmaWarpSpecializedAdapterINS1F_15DefaultEpilogueISI_SJ_SJ_NS1E_6thread17LinearCombinationISI_Li1EffLNS1J_9ScaleType4KindE0ELNS_15FloatRoundStyleE2ESI_EENS1_15EpilogueDefaultEEEEEvvEEEEvNT_6ParamsE,@"STO_CUDA_ENTRY STV_DEFAULT"
_ZN7cutlass13device_kernelINS_4gemm6kernel13GemmUniversalIN4cute5tupleIJiiiiEEENS1_10collective13CollectiveMmaINS1_37MainloopSm90TmaGmmaWarpSpecializedFP8ILi5ENS5_IJNS4_1CILi1EEESB_SB_EEENS1_35KernelTmaWarpSpecializedCooperativeEEENS5_IJNSA_ILi256EEESF_NSA_ILi64EEEEEENS_12float_e5m2_tENS5_IJlSB_lEEESI_SJ_NS4_8TiledMMAINS4_8MMA_AtomIJNS4_4SM904GMMA31MMA_64x256x32_F32E5M2E5M2_SS_TNILNSN_7ScaleInE1ELSP_1EEEEEENS4_6LayoutINS5_IJNSA_ILi2EEESB_SB_EEENS5_IJSB_NSA_ILi0EEESV_EEEEENS5_IJNS4_10UnderscoreESY_SY_EEEEENS4_13SM90_TMA_LOADENS4_14ComposedLayoutINS4_7SwizzleILi2ELi4ELi3EEENS4_18smem_ptr_flag_bitsILi8EEENSS_INS5_IJNSA_ILi8EEESG_EEENS5_IJSG_SB_EEEEEEEvNS4_8identityES11_S1B_vS1C_EENS_8epilogue10collective6detail29Sm90TmaWarpSpecializedAdapterINS1F_15DefaultEpilogueISI_SJ_SJ_NS1E_6thread17LinearCombinationISI_Li1EffLNS1J_9ScaleType4KindE0ELNS_15FloatRoundStyleE2ESI_EENS1_15EpilogueDefaultEEEEEvvEEEEvNT_6ParamsE:
[----:B------:R-:W0:Y:S02]  /*0000*/  LDC R1, c[0x0][0x28] ;  /* 0x00000a00ff017b82 */ /* 0x000e240000000800 */
[----:B0-----:R-:W-:Y:S01]  /*0010*/  VIADD R1, R1, 0xfffff790 ;  /* 0xfffff79001017836 */ /* 0x001fe20000000000 */
[----:B------:R-:W0:Y:S01]  /*0020*/  S2R R2, SR_TID.X ;  /* 0x0000000000027919 */ /* 0x000e220000002100 */
[----:B------:R-:W-:Y:S01]  /*0030*/  ELECT P0, URZ, PT ;  /* 0x00000000003f782f */ /* 0x000fe20003800000 */
[----:B------:R-:W-:Y:S01]  /*0040*/  BSSY B0, `(.L_x_0) ;  /* 0x0000015000007945 */ /* 0x000fe20003800000 */
[--C-:B0-----:R-:W-:Y:S02]  /*0050*/  SHF.R.U32.HI R0, RZ, 0x5, R2.reuse ;  /* 0x00000005ff007819 */ /* 0x101fe40000011602 */
[----:B------:R-:W-:-:S03]  /*0060*/  SHF.R.U32.HI R2, RZ, 0x7, R2 ;  /* 0x00000007ff027819 */ /* 0x000fc60000011602 */
[----:B------:R-:W0:Y:S04]  /*0070*/  SHFL.IDX PT, R3, R0, RZ, 0x1f ;  /* 0x00001fff00037589 */ /* 0x000e2800000e0000 */
[----:B------:R-:W1:Y:S01]  /*0080*/  SHFL.IDX PT, R2, R2, RZ, 0x1f ;  /* 0x00001fff02027589 */ /* 0x000e6200000e0000 */
[----:B0-----:R-:W-:Y:S02]  /*0090*/  R2UR UR4, R3 ;  /* 0x00000000030472ca */ /* 0x001fe400000e0000 */
[----:B-1----:R-:W-:-:S11]  /*00a0*/  R2UR UR6, R2 ;  /* 0x00000000020672ca */ /* 0x002fd600000e0000 */
[----:B------:R-:W-:Y:S02]  /*00b0*/  USHF.R.S32.HI UR5, URZ, 0x1f, UR4 ;  /* 0x0000001f3f057899 */ /* 0x000fe40008011404 */
[----:B------:R-:W-:Y:S02]  /*00c0*/  ISETP.NE.OR P0, PT, RZ, UR4, !P0 ;  /* 0x00000004ff007c0c */ /* 0x000fe4000c705670 */
[----:B------:R-:W-:-:S04]  /*00d0*/  ULEA.HI UR5, UR5, UR4, URZ, 0x2 ;  /* 0x0000000405057291 */ /* 0x000fc8000f8f103f */
[----:B------:R-:W-:-:S04]  /*00e0*/  ULOP3.LUT UR5, UR5, 0xfffffffc, URZ, 0xc0, !UPT ;  /* 0xfffffffc05057892 */ /* 0x000fc8000f8ec03f */
[----:B------:R-:W-:-:S03]  /*00f0*/  UIADD3 UR8, UR4, -UR5, URZ ;  /* 0x8000000504087290 */ /* 0x000fc6000fffe03f */
[----:B------:R-:W-:Y:S09]  /*0100*/  @P0 BRA `(.L_x_1) ;  /* 0x0000000000200947 */ /* 0x000ff20003800000 */
[----:B------:R-:W-:Y:S02]  /*0110*/  ULDC.64 UR4, c[0x0][0x198] ;  /* 0x0000660000047ab9 */ /* 0x000fe40000000a00 */
[----:B------:R-:W-:Y:S02]  /*0120*/  UIADD3 UR10, UP0, UR4, 0xf0, URZ ;  /* 0x000000f0040a7890 */ /* 0x000fe4000ff1e03f */
[----:B------:R-:W-:Y:S02]  /*0130*/  UIADD3 UR4, UP1, UR4, 0x1f0, URZ ;  /* 0x000001f004047890 */ /* 0x000fe4000ff3e03f */
[----:B------:R-:W-:Y:S02]  /*0140*/  UIADD3.X UR11, URZ, UR5, URZ, UP0, !UPT ;  /* 0x000000053f0b7290 */ /* 0x000fe400087fe43f */
[----:B------:R-:W-:-:S07]  /*0150*/  UIADD3.X UR5, URZ, UR5, URZ, UP1, !UPT ;  /* 0x000000053f057290 */ /* 0x000fce0008ffe43f */
[----:B------:R0:W-:Y:S02]  /*0160*/  UTMACCTL.PF [UR10] ;  /* 0x000000000a0079b9 */ /* 0x0001e40008040000 */
[----:B------:R0:W-:Y:S02]  /*0170*/  UTMACCTL.PF [UR4] ;  /* 0x00000000040079b9 */ /* 0x0001e40008040000 */
[----:B0-----:R-:W-:Y:S01]  /*0180*/  NOP ;  /* 0x0000000000007918 */ /* 0x001fe20000000000 */
.L_x_1:
[----:B------:R-:W-:Y:S05]  /*0190*/  BSYNC B0 ;  /* 0x0000000000007941 */ /* 0x000fea0003800000 */
.L_x_0:
[----:B------:R-:W0:Y:S01]  /*01a0*/  SHFL.IDX PT, R2, R0, RZ, 0x1f ;  /* 0x00001fff00027589 */ /* 0x000e2200000e0000 */
[----:B------:R-:W-:Y:S01]  /*01b0*/  UISETP.NE.AND UP0, UPT, UR8, 0x3, UPT ;  /* 0x000000030800788c */ /* 0x000fe2000bf05270 */
[----:B------:R-:W-:Y:S01]  /*01c0*/  ISETP.NE.AND P1, PT, RZ, UR6, PT ;  /* 0x00000006ff007c0c */ /* 0x000fe2000bf25270 */
[----:B------:R-:W-:Y:S02]  /*01d0*/  UIADD3 UR10, UR6, -0x1, URZ ;  /* 0xffffffff060a7890 */ /* 0x000fe4000fffe03f */
[----:B------:R-:W-:Y:S02]  /*01e0*/  UISETP.EQ.OR UP0, UPT, UR8, URZ, !UP0 ;  /* 0x0000003f0800728c */ /* 0x000fe4000c702670 */
[----:B------:R-:W-:Y:S02]  /*01f0*/  UISETP.GE.U32.AND UP1, UPT, UR10, 0x2, UPT ;  /* 0x000000020a00788c */ /* 0x000fe4000bf26070 */
[----:B------:R-:W-:-:S04]  /*0200*/  UISETP.EQ.AND UP0, UPT, UR6, URZ, UP0 ;  /* 0x0000003f0600728c */ /* 0x000fc80008702270 */
[----:B------:R-:W-:-:S04]  /*0210*/  USEL UR13, URZ, 0x1, !UP0 ;  /* 0x000000013f0d7887 */ /* 0x000fc8000c000000 */
[----:B------:R-:W-:Y:S01]  /*0220*/  USEL UR13, UR13, 0x2, UP1 ;  /* 0x000000020d0d7887 */ /* 0x000fe20008800000 */
[----:B0-----:R-:W-:-:S13]  /*0230*/  ISETP.NE.AND P0, PT, R2, RZ, PT ;  /* 0x000000ff0200720c */ /* 0x001fda0003f05270 */
[----:B------:R-:W-:Y:S05]  /*0240*/  @P0 BRA `(.L_x_2) ;  /* 0x0000000000600947 */ /* 0x000fea0003800000 */
[----:B------:R-:W0:Y:S01]  /*0250*/  S2UR UR9, SR_CgaCtaId ;  /* 0x00000000000979c3 */ /* 0x000e220000008800 */
[----:B------:R-:W-:Y:S01]  /*0260*/  UMOV UR4, 0x400 ;  /* 0x0000040000047882 */ /* 0x000fe20000000000 */
[----:B------:R-:W-:Y:S01]  /*0270*/  UMOV UR5, 0x1 ;  /* 0x0000000100057882 */ /* 0x000fe20000000000 */
[----:B------:R-:W-:Y:S01]  /*0280*/  UMOV UR6, 0x100 ;  /* 0x0000010000067882 */ /* 0x000fe20000000000 */
[----:B------:R-:W-:Y:S01]  /*0290*/  ELECT P0, URZ, PT ;  /* 0x00000000003f782f */ /* 0x000fe20003800000 */
[----:B------:R-:W-:-:S04]  /*02a0*/  UIADD3 UR6, -UR6, 0x100000, URZ ;  /* 0x0010000006067890 */ /* 0x000fc8000fffe13f */
[----:B------:R-:W-:Y:S02]  /*02b0*/  USHF.L.U32 UR7, UR6, 0xb, URZ ;  /* 0x0000000b06077899 */ /* 0x000fe4000800063f */
[----:B------:R-:W-:Y:S02]  /*02c0*/  USHF.L.U32 UR6, UR6, 0x1, URZ ;  /* 0x0000000106067899 */ /* 0x000fe4000800063f */
[----:B0-----:R-:W-:Y:S02]  /*02d0*/  ULEA UR9, UR9, UR4, 0x18 ;  /* 0x0000000409097291 */ /* 0x001fe4000f8ec03f */
[----:B------:R-:W-:-:S04]  /*02e0*/  UIADD3 UR4, -UR5, 0x100000, URZ ;  /* 0x0010000005047890 */ /* 0x000fc8000fffe13f */
[----:B------:R-:W-:Y:S02]  /*02f0*/  USHF.L.U32 UR5, UR4, 0xb, URZ ;  /* 0x0000000b04057899 */ /* 0x000fe4000800063f */
[----:B------:R-:W-:Y:S01]  /*0300*/  USHF.L.U32 UR4, UR4, 0x1, URZ ;  /* 0x0000000104047899 */ /* 0x000fe2000800063f */
[----:B------:R-:W0:Y:S11]  /*0310*/  FENCE.VIEW.ASYNC.S ;  /* 0x00000000000073c6 */ /* 0x000e360000000000 */
[----:B0-----:R0:W1:Y:S01]  /*0320*/  SYNCS.EXCH.64 URZ, [UR9], UR4 ;  /* 0x00000004093f75b2 */ /* 0x0010620008000100 */
[----:B------:R0:W2:Y:S01]  /*0330*/  SYNCS.EXCH.64 URZ, [UR9+0x28], UR6 ;  /* 0x00002806093f75b2 */ /* 0x0000a20008000100 */
[----:B------:R0:W3:Y:S01]  /*0340*/  SYNCS.EXCH.64 URZ, [UR9+0x8], UR4 ;  /* 0x00000804093f75b2 */ /* 0x0000e20008000100 */
[----:B------:R0:W4:Y:S01]  /*0350*/  SYNCS.EXCH.64 URZ, [UR9+0x30], UR6 ;  /* 0x00003006093f75b2 */ /* 0x0001220008000100 */
[----:B------:R0:W0:Y:S01]  /*0360*/  SYNCS.EXCH.64 URZ, [UR9+0x10], UR4 ;  /* 0x00001004093f75b2 */ /* 0x0000220008000100 */
[----:B------:R0:W0:Y:S01]  /*0370*/  SYNCS.EXCH.64 URZ, [UR9+0x38], UR6 ;  /* 0x00003806093f75b2 */ /* 0x0000220008000100 */
[----:B------:R0:W0:Y:S01]  /*0380*/  SYNCS.EXCH.64 URZ, [UR9+0x18], UR4 ;  /* 0x00001804093f75b2 */ /* 0x0000220008000100 */
[----:B------:R0:W0:Y:S01]  /*0390*/  SYNCS.EXCH.64 URZ, [UR9+0x40], UR6 ;  /* 0x00004006093f75b2 */ /* 0x0000220008000100 */
[----:B------:R0:W0:Y:S01]  /*03a0*/  SYNCS.EXCH.64 URZ, [UR9+0x20], UR4 ;  /* 0x00002004093f75b2 */ /* 0x0000220008000100 */
[----:B------:R0:W0:Y:S01]  /*03b0*/  SYNCS.EXCH.64 URZ, [UR9+0x48], UR6 ;  /* 0x00004806093f75b2 */ /* 0x0000220008000100 */
[----:B------:R-:W-:Y:S01]  /*03c0*/  NOP ;  /* 0x0000000000007918 */ /* 0x000fe20000000000 */
.L_x_2:
[----:B------:R-:W5:Y:S01]  /*03d0*/  LDC R2, c[0x0][0x65c] ;  /* 0x00019700ff027b82 */ /* 0x000f620000000800 */
[----:B------:R-:W1:Y:S01]  /*03e0*/  SHFL.IDX PT, R0, R0, RZ, 0x1f ;  /* 0x00001fff00007589 */ /* 0x000e6200000e0000 */
[----:B------:R-:W-:Y:S01]  /*03f0*/  ELECT P0, URZ, PT ;  /* 0x00000000003f782f */ /* 0x000fe20003800000 */
[----:B------:R-:W-:Y:S01]  /*0400*/  IMAD.MOV.U32 R3, RZ, RZ, RZ ;  /* 0x000000ffff037224 */ /* 0x000fe200078e00ff */
[----:B0-----:R-:W-:Y:S01]  /*0410*/  UMOV UR4, 0x20 ;  /* 0x0000002000047882 */ /* 0x001fe20000000000 */
[----:B------:R-:W0:Y:S01]  /*0420*/  S2R R11, SR_CTAID.Y ;  /* 0x00000000000b7919 */ /* 0x000e220000002600 */
[----:B------:R-:W-:Y:S01]  /*0430*/  NOP ;  /* 0x0000000000007918 */ /* 0x000fe20000000000 */
[----:B------:R-:W-:Y:S01]  /*0440*/  NOP ;  /* 0x0000000000007918 */ /* 0x000fe20000000000 */
[----:B-----5:R-:W-:Y:S02]  /*0450*/  ISETP.NE.AND P4, PT, R2, 0x1, PT ;  /* 0x000000010200780c */ /* 0x020fe40003f85270 */
[----:B------:R-:W5:Y:S01]  /*0460*/  S2R R2, SR_CTAID.X ;  /* 0x0000000000027919 */ /* 0x000f620000002500 */
[----:B-1----:R-:W-:-:S10]  /*0470*/  ISETP.NE.OR P0, PT, R0, RZ, !P0 ;  /* 0x000000ff0000720c */ /* 0x002fd40004705670 */
[----:B------:R-:W5:Y:S01]  /*0480*/  @P4 LDC R7, c[0x0][0x10] ;  /* 0x00000400ff074b82 */ /* 0x000f620000000800 */
[----:B0-----:R-:W-:Y:S02]  /*0490*/  @P4 IMAD.MOV.U32 R4, RZ, RZ, R11 ;  /* 0x000000ffff044224 */ /* 0x001fe400078e000b */
[----:B------:R-:W-:Y:S01]  /*04a0*/  VOTEU.ALL UP0, P0 ;  /* 0x00000000003f7886 */ /* 0x000fe20000000000 */
[----:B------:R-:W-:Y:S01]  /*04b0*/  @P4 IMAD.MOV.U32 R5, RZ, RZ, RZ ;  /* 0x000000ffff054224 */ /* 0x000fe200078e00ff */
[----:B------:R-:W-:Y:S01]  /*04c0*/  VOTEU.ALL UP1, P0 ;  /* 0x00000000003f7886 */ /* 0x000fe20000020000 */
[----:B------:R-:W-:Y:S02]  /*04d0*/  @P4 IMAD.MOV.U32 R13, RZ, RZ, RZ ;  /* 0x000000ffff0d4224 */ /* 0x000fe400078e00ff */
[----:B------:R-:W0:Y:S01]  /*04e0*/  @!P4 LDC R9, c[0x0][0xc] ;  /* 0x00000300ff09cb82 */ /* 0x000e220000000800 */
[----:B------:R-:W-:Y:S01]  /*04f0*/  @!UP0 UMOV UR6, 0x400 ;  /* 0x0000040000068882 */ /* 0x000fe20000000000 */
[----:B------:R-:W-:-:S04]  /*0500*/  @!UP0 UIADD3 UR4, -UR4, 0x100000, URZ ;  /* 0x0010000004048890 */ /* 0x000fc8000fffe13f */
[----:B------:R-:W-:Y:S02]  /*0510*/  @!UP0 USHF.L.U32 UR5, UR4, 0xb, URZ ;  /* 0x0000000b04058899 */ /* 0x000fe4000800063f */
[----:B------:R-:W-:Y:S01]  /*0520*/  @!UP0 USHF.L.U32 UR4, UR4, 0x1, URZ ;  /* 0x0000000104048899 */ /* 0x000fe2000800063f */
[----:B------:R-:W1:Y:S01]  /*0530*/  @!UP0 S2UR UR7, SR_CgaCtaId ;  /* 0x00000000000789c3 */ /* 0x000e620000008800 */
[----:B-----5:R-:W-:-:S04]  /*0540*/  @P4 IMAD.WIDE.U32 R6, R2, R7, R4 ;  /* 0x0000000702064225 */ /* 0x020fc800078e0004 */
[----:B------:R-:W-:Y:S02]  /*0550*/  @P4 IMAD.MOV.U32 R10, RZ, RZ, R6 ;  /* 0x000000ffff0a4224 */ /* 0x000fe400078e0006 */
[----:B------:R-:W-:Y:S02]  /*0560*/  @P4 IMAD.IADD R14, R7, 0x1, R13 ;  /* 0x00000001070e4824 */ /* 0x000fe400078e020d */
[----:B0-----:R-:W-:-:S04]  /*0570*/  @!P4 IMAD.WIDE.U32 R4, R9, R11, R2 ;  /* 0x0000000b0904c225 */ /* 0x001fc800078e0002 */
[----:B------:R-:W-:Y:S02]  /*0580*/  @!P4 IMAD.MOV.U32 R10, RZ, RZ, R4 ;  /* 0x000000ffff0ac224 */ /* 0x000fe400078e0004 */
[----:B------:R-:W-:Y:S01]  /*0590*/  @!P4 IMAD.MOV.U32 R14, RZ, RZ, R5 ;  /* 0x000000ffff0ec224 */ /* 0x000fe200078e0005 */
[----:B-1----:R-:W-:Y:S02]  /*05a0*/  @!UP0 ULEA UR6, UR7, UR6, 0x18 ;  /* 0x0000000607068291 */ /* 0x002fe4000f8ec03f */
[----:B------:R0:W-:Y:S01]  /*05b0*/  STL [R1+0x458], R10 ;  /* 0x0004580a01007387 */ /* 0x0001e20000100800 */
[----:B------:R-:W-:-:S03]  /*05c0*/  VOTEU.ALL UP0, P0 ;  /* 0x00000000003f7886 */ /* 0x000fc60000000000 */
[----:B------:R0:W-:Y:S04]  /*05d0*/  STL [R1+0x454], R14 ;  /* 0x0004540e01007387 */ /* 0x0001e80000100800 */
[----:B------:R-:W1:Y:S02]  /*05e0*/  FENCE.VIEW.ASYNC.S ;  /* 0x00000000000073c6 */ /* 0x000e640000000000 */
[----:B-1----:R0:W2:Y:S01]  /*05f0*/  @!UP0 SYNCS.EXCH.64 URZ, [UR6+0x60], UR4 ;  /* 0x00006004063f85b2 */ /* 0x0020a20008000100 */
[----:B------:R0:W2:Y:S01]  /*0600*/  @!UP1 SYNCS.EXCH.64 URZ, [UR6+0x68], UR4 ;  /* 0x00006804063f95b2 */ /* 0x0000a20008000100 */
[----:B------:R-:W-:Y:S01]  /*0610*/  NOP ;  /* 0x0000000000007918 */ /* 0x000fe20000000000 */
[----:B--234-:R-:W-:Y:S06]  /*0620*/  BAR.SYNC.DEFER_BLOCKING 0x0 ;  /* 0x0000000000007b1d */ /* 0x01cfec0000010000 */
[----:B0-----:R-:W-:Y:S05]  /*0630*/  @!P1 BRA `(.L_x_3) ;  /* 0x0000023000f09947 */ /* 0x001fea0003800000 */
[----:B------:R-:W-:-:S06]  /*0640*/  UISETP.GT.U32.AND UP0, UPT, UR10, 0x1, UPT ;  /* 0x000000010a00788c */ /* 0x000fcc000bf04070 */
[----:B------:R-:W-:-:S13]  /*0650*/  PLOP3.LUT P0, PT, PT, PT, UP0, 0x80, 0x0 ;  /* 0x000000000000781c */ /* 0x000fda0003f0f008 */
[----:B------:R-:W-:Y:S05]  /*0660*/  @P0 EXIT ;  /* 0x000000000000094d */ /* 0x000fea0003800000 */
[----:B------:R-:W-:Y:S01]  /*0670*/  IMAD.MOV.U32 R5, RZ, RZ, -0x1 ;  /* 0xffffffffff057424 */ /* 0x000fe200078e00ff */
[----:B------:R-:W-:Y:S01]  /*0680*/  ULDC.64 UR4, c[0x0][0x650] ;  /* 0x0001940000047ab9 */ /* 0x000fe20000000a00 */
[----:B------:R-:W-:Y:S01]  /*0690*/  IMAD.MOV.U32 R4, RZ, RZ, -0x1 ;  /* 0xffffffffff047424 */ /* 0x000fe200078e00ff */
[----:B------:R-:W-:Y:S01]  /*06a0*/  ISETP.GE.U32.AND P0, PT, R10, UR4, PT ;  /* 0x000000040a007c0c */ /* 0x000fe2000bf06070 */
[----:B------:R-:W-:Y:S01]  /*06b0*/  UMOV UR10, 0xffffffff ;  /* 0xffffffff000a7882 */ /* 0x000fe20000000000 */
[----:B------:R0:W-:Y:S01]  /*06c0*/  STL [R1+0x460], R5 ;  /* 0x0004600501007387 */ /* 0x0001e20000100800 */
[----:B------:R-:W-:Y:S02]  /*06d0*/  PRMT R0, RZ, 0x7610, R0 ;  /* 0x00007610ff007816 */ /* 0x000fe40000000000 */
[----:B------:R-:W-:Y:S01]  /*06e0*/  ISETP.GE.U32.AND.EX P0, PT, R14, UR5, PT, P0 ;  /* 0x000000050e007c0c */ /* 0x000fe2000bf06100 */
[----:B------:R0:W-:-:S12]  /*06f0*/  STL [R1+0x45c], R4 ;  /* 0x00045c0401007387 */ /* 0x0001d80000100800 */
[----:B0-----:R-:W-:Y:S05]  /*0700*/  @P0 BRA `(.L_x_4) ;  /* 0x00000004006c0947 */ /* 0x001fea0003800000 */
[----:B------:R-:W-:Y:S01]  /*0710*/  ULDC.64 UR14, c[0x0][0x628] ;  /* 0x00018a00000e7ab9 */ /* 0x000fe20000000a00 */
[----:B------:R-:W0:Y:S01]  /*0720*/  LDC.64 R12, c[0x0][0x620] ;  /* 0x00018800ff0c7b82 */ /* 0x000e220000000a00 */
[----:B------:R-:W-:Y:S01]  /*0730*/  ISETP.NE.U32.AND P0, PT, RZ, UR14, PT ;  /* 0x0000000eff007c0c */ /* 0x000fe2000bf05070 */
[----:B------:R-:W-:Y:S01]  /*0740*/  ULDC UR11, c[0x0][0x630] ;  /* 0x00018c00000b7ab9 */ /* 0x000fe20000000800 */
[----:B------:R-:W-:Y:S02]  /*0750*/  R2UR UR4, R10 ;  /* 0x000000000a0472ca */ /* 0x000fe400000e0000 */
[----:B------:R-:W-:Y:S02]  /*0760*/  ISETP.NE.AND.EX P0, PT, RZ, UR15, PT, P0 ;  /* 0x0000000fff007c0c */ /* 0x000fe4000bf05300 */
[----:B------:R-:W-:-:S11]  /*0770*/  R2UR UR5, R14 ;  /* 0x000000000e0572ca */ /* 0x000fd600000e0000 */
[----:B------:R-:W-:Y:S05]  /*0780*/  @!P0 BRA `(.L_x_5) ;  /* 0x0000000000308947 */ /* 0x000fea0003800000 */
[----:B------:R-:W-:Y:S01]  /*0790*/  R2UR UR4, R10 ;  /* 0x000000000a0472ca */ /* 0x000fe200000e0000 */
[----:B------:R-:W-:Y:S01]  /*07a0*/  ULDC UR8, c[0x0][0x634] ;  /* 0x00018d0000087ab9 */ /* 0x000fe20000000800 */
[----:B------:R-:W-:-:S11]  /*07b0*/  R2UR UR10, R14 ;  /* 0x000000000e0a72ca */ /* 0x000fd600000e0000 */
[----:B------:R-:W-:-:S04]  /*07c0*/  UIADD3 UR8, UP0, UR4, UR8, URZ ;  /* 0x0000000804087290 */ /* 0x000fc8000ff1e03f */
[----:B------:R-:W-:-:S04]  /*07d0*/  UIADD3.X UR10, URZ, UR10, URZ, UP0, !UPT ;  /* 0x0000000a3f0a7290 */ /* 0x000fc800087fe43f */
[----:B------:R-:W-:-:S04]  /*07e0*/  UIMAD.WIDE.U32 UR4, UR10, UR14, URZ ;  /* 0x0000000e0a0472a5 */ /* 0x000fc8000f8e003f */
[----:B------:R-:W-:Y:S02]  /*07f0*/  UIMAD.WIDE.U32 UR6, UP0, UR8, UR15, UR4 ;  /* 0x0000000f080672a5 */ /* 0x000fe4000f800004 */
[----:B------:R-:W-:Y:S02]  /*0800*/  UIMAD.WIDE.U32 UR4, UR8, UR14, URZ ;  /* 0x0000000e080472a5 */ /* 0x000fe4000f8e003f */
[----:B------:R-:W-:Y:S02]  /*0810*/  UIADD3.X UR9, URZ, URZ, URZ, UP0, !UPT ;  /* 0x0000003f3f097290 */ /* 0x000fe400087fe43f */
[----:B------:R-:W-:Y:S01]  /*0820*/  UIADD3 URZ, UP0, UR5, UR6, URZ ;  /* 0x00000006053f7290 */ /* 0x000fe2000ff1e03f */
[----:B------:R-:W-:-:S03]  /*0830*/  UMOV UR8, UR7 ;  /* 0x0000000700087c82 */ /* 0x000fc60008000000 */
[----:B------:R-:W-:-:S12]  /*0840*/  UIMAD.WIDE.U32.X UR4, UR10, UR15, UR8, UP0 ;  /* 0x0000000f0a0472a5 */ /* 0x000fd800080e0408 */
.L_x_5:
[----:B------:R-:W-:Y:S01]  /*0850*/  USHF.R.U64 UR10, UR4, UR11, UR5 ;  /* 0x0000000b040a7299 */ /* 0x000fe20008001205 */
[----:B------:R-:W1:Y:S01]  /*0860*/  LDC R8, c[0x0][0x618] ;  /* 0x00018600ff087b82 */ /* 0x000e620000000800 */
[----:B------:R-:W-:Y:S01]  /*0870*/  USHF.R.U32.HI UR4, URZ, UR11, UR5 ;  /* 0x0000000b3f047299 */ /* 0x000fe20008011605 */
[----:B------:R-:W-:Y:S01]  /*0880*/  I2FP.F32.U32 R0, R2 ;  /* 0x0000000200007245 */ /* 0x000fe20000201000 */
[----:B------:R-:W-:Y:S01]  /*0890*/  IMAD.MOV.U32 R4, RZ, RZ, R10 ;  /* 0x000000ffff047224 */ /* 0x000fe200078e000a */
[----:B------:R-:W-:Y:S01]  /*08a0*/  ULDC UR5, c[0x0][0x150] ;  /* 0x0000540000057ab9 */ /* 0x000fe20000000800 */
[----:B------:R-:W-:Y:S01]  /*08b0*/  IADD3 R7, P0, RZ, -UR10, RZ ;  /* 0x8000000aff077c10 */ /* 0x000fe2000ff1e0ff */
[----:B------:R-:W-:Y:S02]  /*08c0*/  IMAD.MOV.U32 R5, RZ, RZ, R14 ;  /* 0x000000ffff057224 */ /* 0x000fe400078e000e */
[----:B------:R-:W-:Y:S01]  /*08d0*/  FMUL R0, R0, UR5 ;  /* 0x0000000500007c20 */ /* 0x000fe20008400000 */
[----:B------:R-:W2:Y:S01]  /*08e0*/  LDC.64 R20, c[0x0][0x640] ;  /* 0x00019000ff147b82 */ /* 0x000ea20000000a00 */
[----:B------:R-:W-:Y:S01]  /*08f0*/  IMAD.X R9, RZ, RZ, ~UR4, P0 ;  /* 0x80000004ff097e24 */ /* 0x000fe200080e06ff */
[----:B------:R-:W-:Y:S01]  /*0900*/  ULDC UR4, c[0x0][0x154] ;  /* 0x0000550000047ab9 */ /* 0x000fe20000000800 */
[----:B0-----:R-:W-:-:S02]  /*0910*/  IMAD.WIDE.U32 R4, R7, R12, R4 ;  /* 0x0000000c07047225 */ /* 0x001fc400078e0004 */
[----:B------:R-:W0:Y:S03]  /*0920*/  F2I.U32.TRUNC.NTZ R0, R0 ;  /* 0x0000000000007305 */ /* 0x000e26000020f000 */
[----:B------:R-:W3:Y:S01]  /*0930*/  LDC R3, c[0x0][0x144] ;  /* 0x00005100ff037b82 */ /* 0x000ee20000000800 */
[----:B------:R-:W-:-:S04]  /*0940*/  IMAD R6, R9, R12, RZ ;  /* 0x0000000c09067224 */ /* 0x000fc800078e02ff */
[----:B------:R-:W-:-:S03]  /*0950*/  IMAD R7, R7, R13, R6 ;  /* 0x0000000d07077224 */ /* 0x000fc600078e0206 */
[----:B------:R-:W4:Y:S01]  /*0960*/  LDC R10, c[0x0][0x608] ;  /* 0x00018200ff0a7b82 */ /* 0x000f220000000800 */
[----:B------:R-:W-:Y:S02]  /*0970*/  IMAD.IADD R5, R5, 0x1, R7 ;  /* 0x0000000105057824 */ /* 0x000fe400078e0207 */
[----:B------:R-:W-:Y:S02]  /*0980*/  IMAD.MOV.U32 R7, RZ, RZ, -0x1 ;  /* 0xffffffffff077424 */ /* 0x000fe400078e00ff */
[----:B0-----:R-:W-:Y:S01]  /*0990*/  IMAD.MOV R6, RZ, RZ, -R0 ;  /* 0x000000ffff067224 */ /* 0x001fe200078e0a00 */
[----:B-1----:R-:W-:Y:S02]  /*09a0*/  SHF.R.U64 R14, R4, R8, R5 ;  /* 0x00000008040e7219 */ /* 0x002fe40000001205 */
[----:B------:R-:W0:Y:S01]  /*09b0*/  LDC R18, c[0x0][0x658] ;  /* 0x00019600ff127b82 */ /* 0x000e220000000800 */
[----:B------:R-:W-:Y:S02]  /*09c0*/  I2FP.F32.U32 R4, R11 ;  /* 0x0000000b00047245 */ /* 0x000fe40000201000 */
[----:B--2---:R-:W-:-:S02]  /*09d0*/  ISETP.NE.U32.AND P0, PT, R20, RZ, PT ;  /* 0x000000ff1400720c */ /* 0x004fc40003f05070 */
[----:B------:R-:W-:Y:S01]  /*09e0*/  SHF.R.U32.HI R5, RZ, R8, R5 ;  /* 0x00000008ff057219 */ /* 0x000fe20000011605 */
[----:B------:R-:W-:Y:S01]  /*09f0*/  FMUL R4, R4, UR4 ;  /* 0x0000000404047c20 */ /* 0x000fe20008400000 */
[----:B------:R-:W-:Y:S01]  /*0a00*/  ISETP.NE.AND.EX P0, PT, R21, RZ, PT, P0 ;  /* 0x000000ff1500720c */ /* 0x000fe20003f05300 */
[----:B------:R-:W1:Y:S01]  /*0a10*/  LDC R12, c[0x0][0x148] ;  /* 0x00005200ff0c7b82 */ /* 0x000e620000000800 */
[----:B---3--:R-:W-:-:S07]  /*0a20*/  IMAD R0, R3, R6, R2 ;  /* 0x0000000603007224 */ /* 0x008fce00078e0202 */
[----:B------:R-:W2:Y:S01]  /*0a30*/  LDC R16, c[0x0][0x600] ;  /* 0x00018000ff107b82 */ /* 0x000ea20000000800 */
[-CC-:B----4-:R-:W-:Y:S02]  /*0a40*/  SHF.R.U64 R22, R14, R10.reuse, R5.reuse ;  /* 0x0000000a0e167219 */ /* 0x190fe40000001205 */
[----:B------:R-:W-:Y:S01]  /*0a50*/  SHF.R.U32.HI R3, RZ, R10, R5 ;  /* 0x0000000aff037219 */ /* 0x000fe20000011605 */
[----:B------:R-:W-:Y:S01]  /*0a60*/  IMAD.MOV.U32 R5, RZ, RZ, 0x1 ;  /* 0x00000001ff057424 */ /* 0x000fe200078e00ff */
[----:B------:R3:W4:Y:S03]  /*0a70*/  F2I.U32.TRUNC.NTZ R10, R4 ;  /* 0x00000004000a7305 */ /* 0x000726000020f000 */
[----:B------:R-:W1:Y:S01]  /*0a80*/  LDC R15, c[0x0][0x648] ;  /* 0x00019200ff0f7b82 */ /* 0x000e620000000800 */
[-C--:B0-----:R-:W-:Y:S02]  /*0a90*/  SHF.L.U32 R2, R7, R18.reuse, RZ ;  /* 0x0000001207027219 */ /* 0x081fe400000006ff */
[----:B------:R-:W-:-:S02]  /*0aa0*/  SHF.R.U64 R24, R22, R18, R3 ;  /* 0x0000001216187219 */ /* 0x000fc40000001203 */
[----:B------:R-:W-:Y:S02]  /*0ab0*/  LOP3.LUT R9, RZ, R2, RZ, 0x33, !PT ;  /* 0x00000002ff097212 */ /* 0x000fe400078e33ff */
[-C--:B------:R-:W-:Y:S01]  /*0ac0*/  SHF.R.U32.HI R3, RZ, R18.reuse, R3 ;  /* 0x00000012ff037219 */ /* 0x080fe20000011603 */
[----:B------:R-:W0:Y:S01]  /*0ad0*/  LDC R17, c[0x0][0x638] ;  /* 0x00018e00ff117b82 */ /* 0x000e220000000800 */
[----:B------:R-:W-:Y:S01]  /*0ae0*/  SHF.L.U32 R8, R5, R18, RZ ;  /* 0x0000001205087219 */ /* 0x000fe200000006ff */
[----:B------:R-:W-:-:S06]  /*0af0*/  IMAD.MOV.U32 R2, RZ, RZ, R24 ;  /* 0x000000ffff027224 */ /* 0x000fcc00078e0018 */
[----:B------:R-:W0:Y:S01]  /*0b00*/  LDC R19, c[0x0][0x610] ;  /* 0x00018400ff137b82 */ /* 0x000e220000000800 */
[----:B---34-:R-:W-:Y:S05]  /*0b10*/  @!P0 BRA `(.L_x_6) ;  /* 0x0000000000288947 */ /* 0x018fea0003800000 */
[----:B------:R-:W3:Y:S02]  /*0b20*/  LDC R7, c[0x0][0x64c] ;  /* 0x00019300ff077b82 */ /* 0x000ee40000000800 */
[----:B---3--:R-:W-:-:S05]  /*0b30*/  IADD3 R7, P0, R24, R7, RZ ;  /* 0x0000000718077210 */ /* 0x008fca0007f1e0ff */
[----:B------:R-:W-:-:S04]  /*0b40*/  IMAD.X R13, RZ, RZ, R3, P0 ;  /* 0x000000ffff0d7224 */ /* 0x000fc800000e0603 */
[----:B------:R-:W-:-:S04]  /*0b50*/  IMAD.WIDE.U32 R2, R13, R20, RZ ;  /* 0x000000140d027225 */ /* 0x000fc800078e00ff */
[----:B------:R-:W-:-:S04]  /*0b60*/  IMAD.WIDE.U32 R4, P0, R7, R21, R2 ;  /* 0x0000001507047225 */ /* 0x000fc80007800002 */
[----:B------:R-:W-:-:S04]  /*0b70*/  IMAD.WIDE.U32 R2, R7, R20, RZ ;  /* 0x0000001407027225 */ /* 0x000fc800078e00ff */
[----:B------:R-:W-:Y:S01]  /*0b80*/  IMAD.X R7, RZ, RZ, RZ, P0 ;  /* 0x000000ffff077224 */ /* 0x000fe200000e06ff */
[----:B------:R-:W-:Y:S01]  /*0b90*/  IADD3 RZ, P0, R3, R4, RZ ;  /* 0x0000000403ff7210 */ /* 0x000fe20007f1e0ff */
[----:B------:R-:W-:-:S04]  /*0ba0*/  IMAD.MOV.U32 R6, RZ, RZ, R5 ;  /* 0x000000ffff067224 */ /* 0x000fc800078e0005 */
[----:B------:R-:W-:-:S08]  /*0bb0*/  IMAD.WIDE.U32.X R2, R13, R21, R6, P0 ;  /* 0x000000150d027225 */ /* 0x000fd000000e0406 */
.L_x_6:
[----:B-1----:R-:W-:Y:S01]  /*0bc0*/  SHF.R.U64 R2, R2, R15, R3 ;  /* 0x0000000f02027219 */ /* 0x002fe20000001203 */
[----:B--2---:R-:W-:Y:S01]  /*0bd0*/  VIADD R3, R16, 0xffffffff ;  /* 0xffffffff10037836 */ /* 0x004fe20000000000 */
[----:B------:R-:W-:Y:S01]  /*0be0*/  LOP3.LUT R9, R22, R9, RZ, 0xc0, !PT ;  /* 0x0000000916097212 */ /* 0x000fe200078ec0ff */
[----:B------:R-:W-:Y:S02]  /*0bf0*/  IMAD.MOV R10, RZ, RZ, -R10 ;  /* 0x000000ffff0a7224 */ /* 0x000fe400078e0a0a */
[----:B------:R-:W-:Y:S01]  /*0c00*/  IMAD.MOV R4, RZ, RZ, -R2 ;  /* 0x000000ffff047224 */ /* 0x000fe200078e0a02 */
[----:B------:R-:W-:Y:S01]  /*0c10*/  LOP3.LUT R14, R14, R3, RZ, 0xc0, !PT ;  /* 0x000000030e0e7212 */ /* 0x000fe200078ec0ff */
[----:B------:R-:W-:Y:S02]  /*0c20*/  @P4 IMAD R0, R12, R10, R11 ;  /* 0x0000000a0c004224 */ /* 0x000fe400078e020b */
[----:B------:R-:W-:Y:S02]  /*0c30*/  IMAD R9, R8, R2, R9 ;  /* 0x0000000208097224 */ /* 0x000fe400078e0209 */
[----:B0-----:R-:W-:-:S02]  /*0c40*/  IMAD R3, R4, R17, R24 ;  /* 0x0000001104037224 */ /* 0x001fc400078e0218 */
[----:B------:R-:W-:Y:S02]  /*0c50*/  IMAD R2, R9, R19, R0 ;  /* 0x0000001309027224 */ /* 0x000fe400078e0200 */
[----:B------:R-:W-:Y:S02]  /*0c60*/  IMAD R3, R3, R16, R14 ;  /* 0x0000001003037224 */ /* 0x000fe400078e020e */
[----:B------:R-:W-:-:S03]  /*0c70*/  IMAD.MOV.U32 R0, RZ, RZ, 0x1 ;  /* 0x00000001ff007424 */ /* 0x000fc600078e00ff */
[----:B------:R-:W-:Y:S02]  /*0c80*/  SEL R4, R3, R2, !P4 ;  /* 0x0000000203047207 */ /* 0x000fe40006000000 */
[----:B------:R-:W-:-:S03]  /*0c90*/  SEL R2, R2, R3, !P4 ;  /* 0x0000000302027207 */ /* 0x000fc60006000000 */
[----:B------:R0:W-:Y:S04]  /*0ca0*/  STL [R1+0x45c], R4 ;  /* 0x00045c0401007387 */ /* 0x0001e80000100800 */
[----:B------:R0:W-:Y:S02]  /*0cb0*/  STL [R1+0x460], R2 ;  /* 0x0004600201007387 */ /* 0x0001e40000100800 */
.L_x_4:
[----:B------:R-:W-:-:S08]  /*0cc0*/  NOP ;  /* 0x0000000000007918 */ /* 0x000fd00000000000 */
[----:B------:R-:W1:Y:S02]  /*0cd0*/  USETMAXREG.TRY_ALLOC.CTAPOOL UP0, 0xf0 ;  /* 0x000000f0000079c8 */ /* 0x000e640008000600 */
[----:B-1----:R-:W-:-:S13]  /*0ce0*/  PLOP3.LUT P0, PT, PT, PT, UP0, 0x80, 0x0 ;  /* 0x000000000000781c */ /* 0x002fda0003f0f008 */
[----:B------:R-:W-:Y:S05]  /*0cf0*/  @!P0 BRA `(.L_x_4) ;  /* 0xfffffffc00f08947 */ /* 0x000fea000383ffff */
[----:B------:R-:W-:Y:S01]  /*0d00*/  ULDC.64 UR4, c[0x0][0x598] ;  /* 0x0001660000047ab9 */ /* 0x000fe20000000a00 */
[----:B------:R-:W-:Y:S01]  /*0d10*/  ULDC.64 UR20, c[0x0][0x208] ;  /* 0x0000820000147ab9 */ /* 0x000fe20000000a00 */
[----:B------:R-:W-:-:S04]  /*0d20*/  ISETP.NE.U32.AND P0, PT, RZ, UR4, PT ;  /* 0x00000004ff007c0c */ /* 0x000fc8000bf05070 */
[----:B------:R-:W-:-:S13]  /*0d30*/  ISETP.NE.AND.EX P0, PT, RZ, UR5, PT, P0 ;  /* 0x00000005ff007c0c */ /* 0x000fda000bf05300 */
[----:B------:R-:W-:Y:S05]  /*0d40*/  @!P0 BRA `(.L_x_7) ;  /* 0x0000000000208947 */ /* 0x000fea0003800000 */
[----:B0-----:R-:W0:Y:S02]  /*0d50*/  LDC.64 R2, c[0x0][0x598] ;  /* 0x00016600ff027b82 */ /* 0x001e240000000a00 */
[----:B0-----:R-:W2:Y:S02]  /*0d60*/  LDG.E.64 R2, desc[UR20][R2.64] ;  /* 0x0000001402027981 */ /* 0x001ea4000c1e1b00 */
[----:B--2---:R-:W-:-:S04]  /*0d70*/  ISETP.NE.U32.AND P0, PT, R2, RZ, PT ;  /* 0x000000ff0200720c */ /* 0x004fc80003f05070 */
[----:B------:R-:W-:-:S13]  /*0d80*/  ISETP.NE.AND.EX P0, PT, R3, RZ, PT, P0 ;  /* 0x000000ff0300720c */ /* 0x000fda0003f05300 */
[----:B------:R-:W-:Y:S05]  /*0d90*/  @!P0 BRA `(.L_x_7) ;  /* 0x00000000000c8947 */ /* 0x000fea0003800000 */
[----:B------:R-:W2:Y:S02]  /*0da0*/  LD.E R2, desc[UR20][R2.64] ;  /* 0x0000001402027980 */ /* 0x000ea4000c101900 */
[----:B--2---:R-:W-:Y:S01]  /*0db0*/  R2UR UR15, R2 ;  /* 0x00000000020f72ca */ /* 0x004fe200000e0000 */
[----:B------:R-:W-:-:S14]  /*0dc0*/  BRA `(.L_x_8) ;  /* 0x0000000000247947 */ /* 0x000fdc0003800000 */
.L_x_7:
[----:B------:R-:W-:Y:S02]  /*0dd0*/  ULDC.64 UR4, c[0x0][0x588] ;  /* 0x0001620000047ab9 */ /* 0x000fe40000000a00 */
[----:B------:R-:W-:-:S04]  /*0de0*/  ISETP.NE.U32.AND P0, PT, RZ, UR4, PT ;  /* 0x00000004ff007c0c */ /* 0x000fc8000bf05070 */
[----:B------:R-:W-:-:S13]  /*0df0*/  ISETP.NE.AND.EX P0, PT, RZ, UR5, PT, P0 ;  /* 0x00000005ff007c0c */ /* 0x000fda000bf05300 */
[----:B------:R-:W-:Y:S05]  /*0e00*/  @!P0 BRA `(.L_x_9) ;  /* 0x0000000000108947 */ /* 0x000fea0003800000 */
[----:B0-----:R-:W0:Y:S02]  /*0e10*/  LDC.64 R2, c[0x0][0x588] ;  /* 0x00016200ff027b82 */ /* 0x001e240000000a00 */
[----:B0-----:R-:W2:Y:S02]  /*0e20*/  LDG.E R2, desc[UR20][R2.64] ;  /* 0x0000001402027981 */ /* 0x001ea4000c1e1900 */
[----:B--2---:R-:W-:Y:S01]  /*0e30*/  R2UR UR15, R2 ;  /* 0x00000000020f72ca */ /* 0x004fe200000e0000 */
[----:B------:R-:W-:-:S14]  /*0e40*/  BRA `(.L_x_8) ;  /* 0x0000000000047947 */ /* 0x000fdc0003800000 */
.L_x_9:
[----:B------:R-:W-:-:S05]  /*0e50*/  ULDC UR15, c[0x0][0x580] ;  /* 0x00016000000f7ab9 */ /* 0x000fca0000000800 */
.L_x_8:
[----:B------:R-:W-:Y:S02]  /*0e60*/  ULDC.64 UR4, c[0x0][0x5a0] ;  /* 0x0001680000047ab9 */ /* 0x000fe40000000a00 */
        /* <DEDUP_REMOVED lines=11> */
.L_x_10:
        /* <DEDUP_REMOVED lines=8> */
.L_x_12:
[----:B------:R-:W-:-:S05]  /*0fa0*/  ULDC UR22, c[0x0][0x584] ;  /* 0x0001610000167ab9 */ /* 0x000fca0000000800 */
.L_x_11:
[----:B------:R-:W-:-:S13]  /*0fb0*/  LOP3.LUT P0, RZ, R0, 0xff, RZ, 0xc0, !PT ;  /* 0x000000ff00ff7812 */ /* 0x000fda000780c0ff */
[----:B------:R-:W-:Y:S05]  /*0fc0*/  @!P0 EXIT ;  /* 0x000000000000894d */ /* 0x000fea0003800000 */
[----:B------:R-:W-:Y:S01]  /*0fd0*/  ULDC UR4, c[0x0][0x28c] ;  /* 0x0000a30000047ab9 */ /* 0x000fe20000000800 */
[----:B------:R-:W-:Y:S02]  /*0fe0*/  ULOP3.LUT UR23, UR13, 0x1, URZ, 0xfc, !UPT ;  /* 0x000000010d177892 */ /* 0x000fe4000f8efc3f */
[----:B------:R-:W-:-:S04]  /*0ff0*/  UIADD3 UR4, UR4, 0x3f, URZ ;  /* 0x0000003f04047890 */ /* 0x000fc8000fffe03f */
[----:B------:R-:W-:-:S04]  /*1000*/  USHF.R.S32.HI UR5, URZ, 0x1f, UR4 ;  /* 0x0000001f3f057899 */ /* 0x000fc80008011404 */
[----:B------:R-:W-:-:S03]  /*1010*/  ULEA.HI UR5, UR5, UR4, URZ, 0x6 ;  /* 0x0000000405057291 */ /* 0x000fc6000f8f303f */
[----:B------:R-:W-:Y:S01]  /*1020*/  UMOV UR4, URZ ;  /* 0x0000003f00047c82 */ /* 0x000fe20008000000 */
[----:B------:R-:W-:-:S03]  /*1030*/  USHF.R.S32.HI UR9, URZ, 0x6, UR5 ;  /* 0x000000063f097899 */ /* 0x000fc60008011405 */
[----:B------:R-:W-:-:S09]  /*1040*/  UMOV UR5, URZ ;  /* 0x0000003f00057c82 */ /* 0x000fd20008000000 */
.L_x_549:
[----:B------:R-:W-:Y:S01]  /*1050*/  STL [R1+0x450], RZ ;  /* 0x000450ff01007387 */ /* 0x000fe20000100800 */
[----:B-1----:R-:W1:Y:S01]  /*1060*/  S2UR UR17, SR_CgaCtaId ;  /* 0x00000000001179c3 */ /* 0x002e620000008800 */
[----:B------:R-:W-:Y:S01]  /*1070*/  UMOV UR16, 0x400 ;  /* 0x0000040000107882 */ /* 0x000fe20000000000 */
[----:B------:R-:W-:Y:S01]  /*1080*/  UMOV UR6, URZ ;  /* 0x0000003f00067c82 */ /* 0x000fe20008000000 */
[----:B------:R-:W-:Y:S01]  /*1090*/  STL [R1+0x44c], RZ ;  /* 0x00044cff01007387 */ /* 0x000fe20000100800 */
[----:B------:R-:W-:Y:S01]  /*10a0*/  UMOV UR7, URZ ;  /* 0x0000003f00077c82 */ /* 0x000fe20008000000 */
[----:B------:R-:W-:Y:S01]  /*10b0*/  UMOV UR8, URZ ;  /* 0x0000003f00087c82 */ /* 0x000fe20008000000 */
[----:B------:R-:W-:Y:S01]  /*10c0*/  CS2R R236, SRZ ;  /* 0x0000000000ec7805 */ /* 0x000fe2000001ff00 */
[----:B------:R-:W-:Y:S01]  /*10d0*/  STL [R1+0x448], RZ ;  /* 0x000448ff01007387 */ /* 0x000fe20000100800 */
[----:B0-2---:R-:W0:Y:S01]  /*10e0*/  LDC R2, c[0x0][0x28c] ;  /* 0x0000a300ff027b82 */ /* 0x005e220000000800 */
[----:B------:R-:W-:-:S02]  /*10f0*/  CS2R R234, SRZ ;  /* 0x0000000000ea7805 */ /* 0x000fc4000001ff00 */
[----:B------:R-:W-:Y:S01]  /*1100*/  CS2R R232, SRZ ;  /* 0x0000000000e87805 */ /* 0x000fe2000001ff00 */
[----:B------:R-:W-:Y:S01]  /*1110*/  STL [R1+0x444], RZ ;  /* 0x000444ff01007387 */ /* 0x000fe20000100800 */
[----:B------:R-:W-:Y:S02]  /*1120*/  CS2R R230, SRZ ;  /* 0x0000000000e67805 */ /* 0x000fe4000001ff00 */
[----:B------:R-:W-:Y:S02]  /*1130*/  CS2R R228, SRZ ;  /* 0x0000000000e47805 */ /* 0x000fe4000001ff00 */
[----:B------:R-:W-:Y:S01]  /*1140*/  CS2R R226, SRZ ;  /* 0x0000000000e27805 */ /* 0x000fe2000001ff00 */
[----:B------:R-:W-:Y:S01]  /*1150*/  STL [R1+0x440], RZ ;  /* 0x000440ff01007387 */ /* 0x000fe20000100800 */
[----:B------:R-:W-:Y:S02]  /*1160*/  CS2R R224, SRZ ;  /* 0x0000000000e07805 */ /* 0x000fe4000001ff00 */
        /* <DEDUP_REMOVED lines=15> */
[----:B0-----:R-:W-:Y:S02]  /*1260*/  ISETP.GE.AND P0, PT, R2, 0x1, PT ;  /* 0x000000010200780c */ /* 0x001fe40003f06270 */
        /* <DEDUP_REMOVED lines=47> */
[----:B------:R-:W-:Y:S01]  /*1560*/  IMAD.MOV.U32 R3, RZ, RZ, RZ ;  /* 0x000000ffff037224 */ /* 0x000fe200078e00ff */
[----:B------:R-:W-:Y:S02]  /*1570*/  CS2R R24, SRZ ;  /* 0x0000000000187805 */ /* 0x000fe4000001ff00 */
[----:B------:R-:W-:Y:S01]  /*1580*/  CS2R R26, SRZ ;  /* 0x00000000001a7805 */ /* 0x000fe2000001ff00 */
[----:B------:R-:W-:Y:S01]  /*1590*/  STL [R1+0x3fc], RZ ;  /* 0x0003fcff01007387 */ /* 0x000fe20000100800 */
[----:B------:R-:W-:-:S02]  /*15a0*/  CS2R R28, SRZ ;  /* 0x00000000001c7805 */ /* 0x000fc4000001ff00 */
[----:B------:R-:W-:Y:S02]  /*15b0*/  CS2R R30, SRZ ;  /* 0x00000000001e7805 */ /* 0x000fe4000001ff00 */
[----:B------:R-:W-:Y:S01]  /*15c0*/  CS2R R32, SRZ ;  /* 0x0000000000207805 */ /* 0x000fe2000001ff00 */
[----:B------:R-:W-:Y:S01]  /*15d0*/  STL [R1+0x3f8], RZ ;  /* 0x0003f8ff01007387 */ /* 0x000fe20000100800 */
[----:B------:R-:W-:Y:S02]  /*15e0*/  CS2R R34, SRZ ;  /* 0x0000000000227805 */ /* 0x000fe4000001ff00 */
        /* <DEDUP_REMOVED lines=76> */
[----:B------:R-:W-:Y:S01]  /*1ab0*/  CS2R R150, SRZ ;  /* 0x0000000000967805 */ /* 0x000fe2000001ff00 */
[----:B------:R-:W-:Y:S04]  /*1ac0*/  STL [R1+0x3a8], RZ ;  /* 0x0003a8ff01007387 */ /* 0x000fe80000100800 */
        /* <DEDUP_REMOVED lines=106> */
[----:B------:R-:W-:Y:S04]  /*2170*/  STL [R1], RZ ;  /* 0x000000ff01007387 */ /* 0x000fe80000100800 */
        /* <DEDUP_REMOVED lines=39> */
[----:B------:R-:W-:Y:S01]  /*23f0*/  STL [R1+0xa0], RZ ;  /* 0x0000a0ff01007387 */ /* 0x000fe20000100800 */
[----:B------:R-:W0:Y:S03]  /*2400*/  S2R R0, SR_TID.X ;  /* 0x0000000000007919 */ /* 0x000e260000002100 */
        /* <DEDUP_REMOVED lines=8> */
[----:B0-----:R-:W-:-:S03]  /*2490*/  LOP3.LUT R0, R0, 0x80, RZ, 0xc0, !PT ;  /* 0x0000008000007812 */ /* 0x001fc600078ec0ff */
[----:B------:R-:W-:Y:S01]  /*24a0*/  STL [R1+0xc4], RZ ;  /* 0x0000c4ff01007387 */ /* 0x000fe20000100800 */
[----:B------:R-:W-:-:S03]  /*24b0*/  SHF.R.U32.HI R0, RZ, 0x7, R0 ;  /* 0x00000007ff007819 */ /* 0x000fc60000011600 */
        /* <DEDUP_REMOVED lines=33> */
[----:B------:R-:W0:Y:S04]  /*26d0*/  SHFL.IDX PT, R0, R0, RZ, 0x1f ;  /* 0x00001fff00007589 */ /* 0x000e2800000e0000 */
[----:B------:R2:W-:Y:S04]  /*26e0*/  STL [R1+0x14c], RZ ;  /* 0x00014cff01007387 */ /* 0x0005e80000100800 */
[----:B------:R2:W-:Y:S04]  /*26f0*/  STL [R1+0x150], RZ ;  /* 0x000150ff01007387 */ /* 0x0005e80000100800 */
[----:B------:R2:W-:Y:S04]  /*2700*/  STL [R1+0x154], RZ ;  /* 0x000154ff01007387 */ /* 0x0005e80000100800 */
[----:B------:R2:W-:Y:S04]  /*2710*/  STL [R1+0x158], RZ ;  /* 0x000158ff01007387 */ /* 0x0005e80000100800 */
[----:B------:R2:W-:Y:S04]  /*2720*/  STL [R1+0x15c], RZ ;  /* 0x00015cff01007387 */ /* 0x0005e80000100800 */
[----:B------:R2:W-:Y:S01]  /*2730*/  STL [R1+0x160], RZ ;  /* 0x000160ff01007387 */ /* 0x0005e20000100800 */
[----:B0-----:R-:W-:Y:S01]  /*2740*/  R2UR UR12, R0 ;  /* 0x00000000000c72ca */ /* 0x001fe200000e0000 */
[----:B------:R-:W-:-:S02]  /*2750*/  IMAD.U32 R0, RZ, RZ, UR4 ;  /* 0x00000004ff007e24 */ /* 0x000fc4000f8e00ff */
[----:B------:R2:W-:Y:S04]  /*2760*/  STL [R1+0x164], RZ ;  /* 0x000164ff01007387 */ /* 0x0005e80000100800 */
[----:B------:R2:W-:Y:S04]  /*2770*/  STL [R1+0x168], RZ ;  /* 0x000168ff01007387 */ /* 0x0005e80000100800 */
[----:B------:R2:W-:Y:S02]  /*2780*/  STL [R1+0x16c], RZ ;  /* 0x00016cff01007387 */ /* 0x0005e40000100800 */
[----:B------:R-:W-:-:S02]  /*2790*/  ULEA.HI UR11, UR12, UR12, URZ, 0x1 ;  /* 0x0000000c0c0b7291 */ /* 0x000fc4000f8f083f */
[----:B------:R2:W-:Y:S02]  /*27a0*/  STL [R1+0x170], RZ ;  /* 0x000170ff01007387 */ /* 0x0005e40000100800 */
[----:B------:R-:W-:Y:S02]  /*27b0*/  ULOP3.LUT UR14, UR11, 0xffffe, URZ, 0xc0, !UPT ;  /* 0x000ffffe0b0e7892 */ /* 0x000fe4000f8ec03f */
[----:B------:R2:W-:Y:S01]  /*27c0*/  STL [R1+0x174], RZ ;  /* 0x000174ff01007387 */ /* 0x0005e20000100800 */
[----:B-1----:R-:W-:Y:S02]  /*27d0*/  ULEA UR11, UR17, UR16, 0x18 ;  /* 0x00000010110b7291 */ /* 0x002fe4000f8ec03f */
[----:B------:R-:W-:Y:S01]  /*27e0*/  UIADD3 UR14, UR12, -UR14, URZ ;  /* 0x8000000e0c0e7290 */ /* 0x000fe2000fffe03f */
[----:B------:R2:W-:Y:S03]  /*27f0*/  STL [R1+0x178], RZ ;  /* 0x000178ff01007387 */ /* 0x0005e60000100800 */
[----:B------:R-:W-:Y:S01]  /*2800*/  ULEA UR14, UR14, UR11, 0xc ;  /* 0x0000000b0e0e7291 */ /* 0x000fe2000f8e603f */
[----:B------:R2:W-:Y:S03]  /*2810*/  STL [R1+0x17c], RZ ;  /* 0x00017cff01007387 */ /* 0x0005e60000100800 */
[----:B------:R-:W-:Y:S01]  /*2820*/  UIADD3 UR14, UR14, 0x100, URZ ;  /* 0x000001000e0e7890 */ /* 0x000fe2000fffe03f */
[----:B------:R2:W-:Y:S03]  /*2830*/  STL [R1+0x180], RZ ;  /* 0x000180ff01007387 */ /* 0x0005e60000100800 */
[----:B------:R-:W-:Y:S01]  /*2840*/  USHF.R.U32.HI UR12, URZ, 0x4, UR14 ;  /* 0x000000043f0c7899 */ /* 0x000fe2000801160e */
[----:B------:R2:W-:Y:S02]  /*2850*/  STL [R1+0x184], RZ ;  /* 0x000184ff01007387 */ /* 0x0005e40000100800 */
[----:B------:R-:W-:Y:S01]  /*2860*/  UMOV UR14, UR5 ;  /* 0x00000005000e7c82 */ /* 0x000fe20008000000 */
[----:B------:R-:W-:Y:S01]  /*2870*/  ULOP3.LUT UR12, UR12, 0x3fff, URZ, 0xc0, !UPT ;  /* 0x00003fff0c0c7892 */ /* 0x000fe2000f8ec03f */
[----:B------:R2:W-:Y:S04]  /*2880*/  STL [R1+0x188], RZ ;  /* 0x000188ff01007387 */ /* 0x0005e80000100800 */
        /* <DEDUP_REMOVED lines=28> */
[----:B------:R2:W-:Y:S01]  /*2a50*/  STL [R1+0x1fc], RZ ;  /* 0x0001fcff01007387 */ /* 0x0005e20000100800 */
[----:B------:R-:W-:Y:S05]  /*2a60*/  @!P0 BRA `(.L_x_13) ;  /* 0x0000004000c08947 */ /* 0x000fea0003800000 */
[----:B------:R-:W-:-:S06]  /*2a70*/  UISETP.NE.AND UP0, UPT, UR23, 0x3, UPT ;  /* 0x000000031700788c */ /* 0x000fcc000bf05270 */
[----:B------:R-:W-:-:S13]  /*2a80*/  PLOP3.LUT P1, PT, PT, PT, UP0, 0x80, 0x0 ;  /* 0x000000000000781c */ /* 0x000fda0003f2f008 */
[----:B------:R-:W-:Y:S05]  /*2a90*/  @!P1 BRA `(.L_x_14) ;  /* 0x0000000000049947 */ /* 0x000fea0003800000 */
[----:B------:R-:W-:Y:S01]  /*2aa0*/  BPT.TRAP 0x1 ;  /* 0x000000040000795c */ /* 0x000fe20000300000 */
.L_x_14:
[----:B------:R-:W-:Y:S01]  /*2ab0*/  ULEA UR6, UR5, UR11, 0x3 ;  /* 0x0000000b05067291 */ /* 0x000fe2000f8e183f */
[----:B------:R-:W-:-:S05]  /*2ac0*/  IMAD.U32 R0, RZ, RZ, UR4 ;  /* 0x00000004ff007e24 */ /* 0x000fca000f8e00ff */
[----:B------:R-:W-:-:S04]  /*2ad0*/  SHF.L.U32 R0, R0, 0x1f, RZ ;  /* 0x0000001f00007819 */ /* 0x000fc800000006ff */
[----:B------:R0:W1:Y:S01]  /*2ae0*/  SYNCS.PHASECHK.TRANS64.TRYWAIT P0, [UR6], R0 ;  /* 0x00000000ff0075a7 */ /* 0x0000620008000146 */
[----:B------:R-:W-:Y:S05]  /*2af0*/  @!P1 BRA `(.L_x_15) ;  /* 0x0000000000049947 */ /* 0x000fea0003800000 */
[----:B------:R-:W-:Y:S01]  /*2b00*/  BPT.TRAP 0x1 ;  /* 0x000000040000795c */ /* 0x000fe20000300000 */
.L_x_15:
[----:B-1----:R-:W-:Y:S05]  /*2b10*/  @P0 BRA `(.L_x_16) ;  /* 0x0000000000080947 */ /* 0x002fea0003800000 */
[----:B------:R-:W1:Y:S02]  /*2b20*/  SYNCS.PHASECHK.TRANS64.TRYWAIT P0, [UR6], R0 ;  /* 0x00000000ff0075a7 */ /* 0x000e640008000146 */
[----:B-1----:R-:W-:Y:S05]  /*2b30*/  @!P0 BRA `(.L_x_17) ;  /* 0x0000022400808947 */ /* 0x002fea0003800000 */
.L_x_16:
[----:B------:R-:W-:Y:S01]  /*2b40*/  UIADD3 UR6, UR11, 0x14100, URZ ;  /* 0x000141000b067890 */ /* 0x000fe2000fffe03f */
[----:B------:R-:W-:Y:S01]  /*2b50*/  WARPGROUP.ARRIVE ;  /* 0x00000000000079c5 */ /* 0x000fe20000000000 */
[----:B------:R-:W-:Y:S02]  /*2b60*/  ULOP3.LUT UR7, UR12, 0x10000, URZ, 0xfc, !UPT ;  /* 0x000100000c077892 */ /* 0x000fe4000f8efc3f */
[----:B------:R-:W-:Y:S02]  /*2b70*/  USHF.R.U32.HI UR6, URZ, 0x4, UR6 ;  /* 0x000000043f067899 */ /* 0x000fe40008011606 */
[----:B------:R-:W-:Y:S02]  /*2b80*/  ULEA UR7, UR5, UR7, 0xa ;  /* 0x0000000705077291 */ /* 0x000fe4000f8e503f */
[----:B------:R-:W-:Y:S01]  /*2b90*/  ULOP3.LUT UR6, UR6, 0x3fff, URZ, 0xc0, !UPT ;  /* 0x00003fff06067892 */ /* 0x000fe2000f8ec03f */
[----:B------:R-:W-:Y:S01]  /*2ba0*/  UMOV UR17, 0x80000020 ;  /* 0x8000002000117882 */ /* 0x000fe20000000000 */
[----:B------:R-:W-:-:S02]  /*2bb0*/  UMOV UR19, 0x80000020 ;  /* 0x8000002000137882 */ /* 0x000fc40000000000 */
[----:B------:R-:W-:Y:S01]  /*2bc0*/  ULOP3.LUT UR6, UR6, 0x10000, URZ, 0xfc, !UPT ;  /* 0x0001000006067892 */ /* 0x000fe2000f8efc3f */
[----:B------:R-:W-:-:S03]  /*2bd0*/  UMOV UR16, UR7 ;  /* 0x0000000700107c82 */ /* 0x000fc60008000000 */
[----:B------:R-:W-:-:S03]  /*2be0*/  ULEA UR8, UR5, UR6, 0xa ;  /* 0x0000000605087291 */ /* 0x000fc6000f8e503f */
[----:B------:R-:W-:-:S04]  /*2bf0*/  UMOV UR6, 0x2 ;  /* 0x0000000200067882 */ /* 0x000fc80000000000 */
[----:B------:R-:W-:Y:S02]  /*2c00*/  UMOV UR18, UR8 ;  /* 0x0000000800127c82 */ /* 0x000fe40008000000 */
[----:B------:R-:W-:Y:S01]  /*2c10*/  QGMMA.64x256x32.F32.E5M2.E5M2 R24, gdesc[UR16], RZ, !UPT, gsb0 ;  /* 0x03e00000101879f3 */ /* 0x000fe2000c0038ff */
[----:B------:R-:W-:Y:S01]  /*2c20*/  UIADD3 UR16, UR7, 0x200, URZ ;  /* 0x0000020007107890 */ /* 0x000fe2000fffe03f */
[----:B------:R-:W-:Y:S01]  /*2c30*/  UMOV UR17, 0x80000020 ;  /* 0x8000002000117882 */ /* 0x000fe20000000000 */
[----:B------:R-:W-:Y:S02]  /*2c40*/  WARPGROUP.DEPBAR.LE gsb0, 0x0 ;  /* 0x00008000000079c5 */ /* 0x000fe40000010000 */
[----:B------:R-:W-:Y:S04]  /*2c50*/  STL.64 [R1], R24 ;  /* 0x0000001801007387 */ /* 0x000fe80000100a00 */
[----:B------:R-:W-:Y:S04]  /*2c60*/  STL.64 [R1+0x8], R26 ;  /* 0x0000081a01007387 */ /* 0x000fe80000100a00 */
        /* <DEDUP_REMOVED lines=61> */
[----:B------:R3:W-:Y:S02]  /*3040*/  STL.64 [R1+0x1f8], R150 ;  /* 0x0001f89601007387 */ /* 0x0007e40000100a00 */
[----:B---3--:R-:W-:-:S06]  /*3050*/  WARPGROUP.ARRIVE ;  /* 0x00000000000079c5 */ /* 0x008fcc0000000000 */
[----:B------:R-:W-:Y:S03]  /*3060*/  QGMMA.64x256x32.F32.E5M2.E5M2 R24, gdesc[UR16], RZ, !UPT, gsb0 ;  /* 0x03e00000101879f3 */ /* 0x000fe6000c0038ff */
[----:B------:R-:W-:Y:S02]  /*3070*/  WARPGROUP.DEPBAR.LE gsb0, 0x0 ;  /* 0x00008000000079c5 */ /* 0x000fe40000010000 */
        /* <DEDUP_REMOVED lines=21> */
[----:B------:R3:W-:Y:S04]  /*31d0*/  STL.64 [R1+0x470], R108 ;  /* 0x0004706c01007387 */ /* 0x0007e80000100a00 */
        /* <DEDUP_REMOVED lines=70> */
[----:B---3--:R-:W3:Y:S04]  /*3640*/  LDL.LU.64 R108, [R1] ;  /* 0x00000000016c7983 */ /* 0x008ee80000300a00 */
[----:B------:R-:W3:Y:S04]  /*3650*/  LDL.LU.64 R110, [R1+0x8] ;  /* 0x00000800016e7983 */ /* 0x000ee80000300a00 */
        /* <DEDUP_REMOVED lines=61> */
[----:B------:R-:W3:Y:S01]  /*3a30*/  LDL.LU.64 R234, [R1+0x1f8] ;  /* 0x0001f80001ea7983 */ /* 0x000ee20000300a00 */
[----:B------:R-:W-:-:S02]  /*3a40*/  UIADD3 UR16, UR7, 0x2, URZ ;  /* 0x0000000207107890 */ /* 0x000fc4000fffe03f */
[----:B------:R-:W-:Y:S01]  /*3a50*/  UIADD3 UR18, UR8, 0x2, URZ ;  /* 0x0000000208127890 */ /* 0x000fe2000fffe03f */
[----:B------:R-:W-:Y:S01]  /*3a60*/  STL [R1+0x338], RZ ;  /* 0x000338ff01007387 */ /* 0x000fe20000100800 */
[----:B------:R-:W-:Y:S01]  /*3a70*/  UMOV UR17, 0x80000020 ;  /* 0x8000002000117882 */ /* 0x000fe20000000000 */
[----:B------:R-:W-:Y:S02]  /*3a80*/  UMOV UR19, 0x80000020 ;  /* 0x8000002000137882 */ /* 0x000fe40000000000 */
        /* <DEDUP_REMOVED lines=25> */
[----:B---3--:R-:W-:-:S06]  /*3c20*/  WARPGROUP.ARRIVE ;  /* 0x00000000000079c5 */ /* 0x008fcc0000000000 */
[----:B------:R-:W-:Y:S03]  /*3c30*/  QGMMA.64x256x32.F32.E5M2.E5M2 R108, gdesc[UR16], R108, gsb0 ;  /* 0x03e00000106c79f3 */ /* 0x000fe6000800386c */
[----:B------:R-:W-:Y:S02]  /*3c40*/  WARPGROUP.DEPBAR.LE gsb0, 0x0 ;  /* 0x00008000000079c5 */ /* 0x000fe40000010000 */
[----:B------:R-:W-:Y:S01]  /*3c50*/  STL.64 [R1], R108 ;  /* 0x0000006c01007387 */ /* 0x000fe20000100a00 */
[----:B------:R-:W-:Y:S01]  /*3c60*/  UIADD3 UR16, UR7, 0x202, URZ ;  /* 0x0000020207107890 */ /* 0x000fe2000fffe03f */
[----:B------:R-:W-:Y:S02]  /*3c70*/  IMAD.MOV.U32 R2, RZ, RZ, R234 ;  /* 0x000000ffff027224 */ /* 0x000fe400078e00ea */
[----:B------:R-:W-:Y:S01]  /*3c80*/  STL.64 [R1+0x8], R110 ;  /* 0x0000086e01007387 */ /* 0x000fe20000100a00 */
[----:B------:R-:W-:Y:S01]  /*3c90*/  UMOV UR17, 0x80000020 ;  /* 0x8000002000117882 */ /* 0x000fe20000000000 */
[----:B------:R-:W-:Y:S01]  /*3ca0*/  ULDC UR7, c[0x0][0x50c] ;  /* 0x0001430000077ab9 */ /* 0x000fe20000000800 */
[----:B01----:R-:W-:Y:S01]  /*3cb0*/  IMAD.MOV.U32 R0, RZ, RZ, R235 ;  /* 0x000000ffff007224 */ /* 0x003fe200078e00eb */
        /* <DEDUP_REMOVED lines=62> */
[----:B0-----:R-:W3:Y:S04]  /*40a0*/  LDL.LU.64 R150, [R1+0x518] ;  /* 0x0005180001967983 */ /* 0x001ee80000300a00 */
        /* <DEDUP_REMOVED lines=21> */
[----:B------:R-:W-:Y:S01]  /*4200*/  UISETP.NE.AND UP0, UPT, UR7, 0x2, UPT ;  /* 0x000000020700788c */ /* 0x000fe2000bf05270 */
[----:B------:R-:W-:-:S02]  /*4210*/  CS2R R236, SRZ ;  /* 0x0000000000ec7805 */ /* 0x000fc4000001ff00 */
[----:B-1----:R-:W-:Y:S01]  /*4220*/  CS2R R234, SRZ ;  /* 0x0000000000ea7805 */ /* 0x002fe2000001ff00 */
[----:B------:R0:W-:Y:S01]  /*4230*/  STL [R1+0x2d0], RZ ;  /* 0x0002d0ff01007387 */ /* 0x0001e20000100800 */
[----:B------:R-:W-:Y:S01]  /*4240*/  USEL UR7, URZ, 0x1, UP0 ;  /* 0x000000013f077887 */ /* 0x000fe20008000000 */
[----:B------:R-:W-:Y:S02]  /*4250*/  CS2R R232, SRZ ;  /* 0x0000000000e87805 */ /* 0x000fe4000001ff00 */
[----:B------:R-:W-:Y:S01]  /*4260*/  CS2R R230, SRZ ;  /* 0x0000000000e67805 */ /* 0x000fe2000001ff00 */
[----:B------:R0:W-:Y:S01]  /*4270*/  STL [R1+0x2cc], RZ ;  /* 0x0002ccff01007387 */ /* 0x0001e20000100800 */
[----:B------:R-:W-:Y:S02]  /*4280*/  CS2R R228, SRZ ;  /* 0x0000000000e47805 */ /* 0x000fe4000001ff00 */
[----:B------:R-:W-:Y:S02]  /*4290*/  CS2R R226, SRZ ;  /* 0x0000000000e27805 */ /* 0x000fe4000001ff00 */
[----:B------:R-:W-:Y:S01]  /*42a0*/  ISETP.NE.AND P0, PT, RZ, UR7, PT ;  /* 0x00000007ff007c0c */ /* 0x000fe2000bf05270 */
[----:B------:R0:W-:Y:S01]  /*42b0*/  STL [R1+0x2c8], RZ ;  /* 0x0002c8ff01007387 */ /* 0x0001e20000100800 */
[----:B------:R-:W-:-:S02]  /*42c0*/  CS2R R224, SRZ ;  /* 0x0000000000e07805 */ /* 0x000fc4000001ff00 */
[----:B------:R-:W-:Y:S02]  /*42d0*/  CS2R R222, SRZ ;  /* 0x0000000000de7805 */ /* 0x000fe4000001ff00 */
[----:B------:R-:W-:Y:S01]  /*42e0*/  CS2R R220, SRZ ;  /* 0x0000000000dc7805 */ /* 0x000fe2000001ff00 */
[----:B------:R0:W-:Y:S01]  /*42f0*/  STL [R1+0x2c4], RZ ;  /* 0x0002c4ff01007387 */ /* 0x0001e20000100800 */
[----:B------:R-:W-:Y:S02]  /*4300*/  CS2R R218, SRZ ;  /* 0x0000000000da7805 */ /* 0x000fe4000001ff00 */
[----:B------:R-:W-:Y:S02]  /*4310*/  CS2R R216, SRZ ;  /* 0x0000000000d87805 */ /* 0x000fe4000001ff00 */
[----:B------:R-:W-:Y:S01]  /*4320*/  CS2R R214, SRZ ;  /* 0x0000000000d67805 */ /* 0x000fe2000001ff00 */
        /* <DEDUP_REMOVED lines=54> */
[----:B------:R-:W-:Y:S01]  /*4690*/  CS2R R4, SRZ ;  /* 0x0000000000047805 */ /* 0x000fe2000001ff00 */
[----:B------:R-:W-:Y:S01]  /*46a0*/  IMAD.MOV.U32 R3, RZ, RZ, RZ ;  /* 0x000000ffff037224 */ /* 0x000fe200078e00ff */
        /* <DEDUP_REMOVED lines=35> */
[----:B---3--:R-:W-:-:S06]  /*48e0*/  WARPGROUP.ARRIVE ;  /* 0x00000000000079c5 */ /* 0x008fcc0000000000 */
[----:B------:R-:W-:Y:S03]  /*48f0*/  QGMMA.64x256x32.F32.E5M2.E5M2 R24, gdesc[UR16], R24, gsb0 ;  /* 0x03e00000101879f3 */ /* 0x000fe60008003818 */
[----:B------:R-:W-:Y:S02]  /*4900*/  WARPGROUP.DEPBAR.LE gsb0, 0x0 ;  /* 0x00008000000079c5 */ /* 0x000fe40000010000 */
[----:B0-----:R-:W-:Y:S05]  /*4910*/  @!P0 BRA `(.L_x_18) ;  /* 0x0000002000f88947 */ /* 0x001fea0003800000 */
[----:B------:R-:W3:Y:S04]  /*4920*/  LDL R3, [R1] ;  /* 0x0000000001037983 */ /* 0x000ee80000100800 */
[----:B------:R-:W4:Y:S04]  /*4930*/  LDL R4, [R1+0x4] ;  /* 0x0000040001047983 */ /* 0x000f280000100800 */
[----:B------:R-:W5:Y:S04]  /*4940*/  LDL R5, [R1+0x8] ;  /* 0x0000080001057983 */ /* 0x000f680000100800 */
[----:B------:R-:W2:Y:S04]  /*4950*/  LDL R6, [R1+0xc] ;  /* 0x00000c0001067983 */ /* 0x000ea80000100800 */
        /* <DEDUP_REMOVED lines=101> */
[----:B------:R0:W-:Y:S04]  /*4fb0*/  STL [R1+0x4bc], R131 ;  /* 0x0004bc8301007387 */ /* 0x0001e80000100800 */
[----:B0-----:R-:W2:Y:S04]  /*4fc0*/  LDL R131, [R1+0x1a4] ;  /* 0x0001a40001837983 */ /* 0x001ea80000100800 */
        /* <DEDUP_REMOVED lines=39> */
[----:B0-----:R-:W2:Y:S01]  /*5240*/  LDL R151, [R1+0x1f4] ;  /* 0x0001f40001977983 */ /* 0x001ea20000100800 */
[----:B------:R-:W-:-:S01]  /*5250*/  FADD R2, RZ, R2 ;  /* 0x00000002ff027221 */ /* 0x000fc20000000000 */
[----:B------:R-:W-:Y:S01]  /*5260*/  FADD R0, RZ, R0 ;  /* 0x00000000ff007221 */ /* 0x000fe20000000000 */
[----:B---3--:R-:W-:-:S01]  /*5270*/  FADD R3, RZ, R3 ;  /* 0x00000003ff037221 */ /* 0x008fc20000000000 */
[----:B----4-:R-:W-:Y:S01]  /*5280*/  FADD R4, RZ, R4 ;  /* 0x00000004ff047221 */ /* 0x010fe20000000000 */
[----:B-----5:R-:W-:-:S01]  /*5290*/  FADD R5, RZ, R5 ;  /* 0x00000005ff057221 */ /* 0x020fc20000000000 */
[----:B--2---:R-:W-:Y:S01]  /*52a0*/  FADD R6, RZ, R6 ;  /* 0x00000006ff067221 */ /* 0x004fe20000000000 */
[----:B------:R-:W-:-:S01]  /*52b0*/  FADD R7, RZ, R7 ;  /* 0x00000007ff077221 */ /* 0x000fc20000000000 */
[----:B------:R-:W-:Y:S01]  /*52c0*/  FADD R8, RZ, R8 ;  /* 0x00000008ff087221 */ /* 0x000fe20000000000 */
        /* <DEDUP_REMOVED lines=13> */
[----:B------:R-:W2:Y:S01]  /*53a0*/  LDL.LU R131, [R1+0x4bc] ;  /* 0x0004bc0001837983 */ /* 0x000ea20000300800 */
        /* <DEDUP_REMOVED lines=13> */
[----:B------:R-:W3:Y:S01]  /*5480*/  LDL.LU R132, [R1+0x4b8] ;  /* 0x0004b80001847983 */ /* 0x000ee20000300800 */
        /* <DEDUP_REMOVED lines=16> */
[----:B------:R0:W-:Y:S01]  /*5590*/  STL [R1+0x200], R133 ;  /* 0x0002008501007387 */ /* 0x0001e20000100800 */
        /* <DEDUP_REMOVED lines=9> */
[----:B0-----:R-:W4:Y:S01]  /*5630*/  LDL.LU R133, [R1+0x4b4] ;  /* 0x0004b40001857983 */ /* 0x001f220000300800 */
[----:B------:R-:W-:-:S01]  /*5640*/  FADD R184, RZ, R184 ;  /* 0x000000b8ffb87221 */ /* 0x000fc20000000000 */
[----:B------:R-:W-:Y:S01]  /*5650*/  FADD R185, RZ, R185 ;  /* 0x000000b9ffb97221 */ /* 0x000fe20000000000 */
[----:B------:R-:W-:-:S01]  /*5660*/  FADD R186, RZ, R186 ;  /* 0x000000baffba7221 */ /* 0x000fc20000000000 */
        /* <DEDUP_REMOVED lines=10> */
[----:B0-----:R-:W5:Y:S01]  /*5710*/  LDL.LU R134, [R1+0x4b0] ;  /* 0x0004b00001867983 */ /* 0x001f620000300800 */
        /* <DEDUP_REMOVED lines=52> */
[----:B0-----:R-:W5:Y:S04]  /*5a60*/  LDL.LU R138, [R1+0x4a0] ;  /* 0x0004a000018a7983 */ /* 0x001f680000300800 */
[----:B------:R0:W-:Y:S01]  /*5a70*/  STL [R1+0x218], R139 ;  /* 0x0002188b01007387 */ /* 0x0001e20000100800 */
[----:B------:R-:W-:-:S03]  /*5a80*/  FADD R140, RZ, R140 ;  /* 0x0000008cff8c7221 */ /* 0x000fc60000000000 */
        /* <DEDUP_REMOVED lines=34> */
[----:B------:R0:W-:Y:S04]  /*5cb0*/  STL [R1+0x248], R151 ;  /* 0x0002489701007387 */ /* 0x0001e80000100800 */
[----:B0-----:R-:W5:Y:S04]  /*5cc0*/  LDL.LU R151, [R1+0x46c] ;  /* 0x00046c0001977983 */ /* 0x001f680000300800 */
[----:B------:R0:W-:Y:S04]  /*5cd0*/  STL [R1+0x24c], R2 ;  /* 0x00024c0201007387 */ /* 0x0001e80000100800 */
[----:B------:R1:W-:Y:S01]  /*5ce0*/  STL [R1+0x250], R0 ;  /* 0x0002500001007387 */ /* 0x0003e20000100800 */
[----:B0-----:R-:W-:-:S01]  /*5cf0*/  FADD R2, RZ, R24 ;  /* 0x00000018ff027221 */ /* 0x001fc20000000000 */
[----:B-1----:R-:W-:-:S04]  /*5d00*/  FADD R0, RZ, R25 ;  /* 0x00000019ff007221 */ /* 0x002fc80000000000 */
        /* <DEDUP_REMOVED lines=211> */
[----:B--2---:R-:W-:-:S04]  /*6a40*/  FADD R0, RZ, R131 ;  /* 0x00000083ff007221 */ /* 0x004fc80000000000 */
[----:B------:R3:W-:Y:S04]  /*6a50*/  STL [R1+0x3fc], R2 ;  /* 0x0003fc0201007387 */ /* 0x0007e80000100800 */
[----:B------:R4:W-:Y:S01]  /*6a60*/  STL [R1+0x400], R0 ;  /* 0x0004000001007387 */ /* 0x0009e20000100800 */
[----:B---3--:R-:W-:-:S01]  /*6a70*/  FADD R2, RZ, R132 ;  /* 0x00000084ff027221 */ /* 0x008fc20000000000 */
[----:B----4-:R-:W-:-:S04]  /*6a80*/  FADD R0, RZ, R133 ;  /* 0x00000085ff007221 */ /* 0x010fc80000000000 */
[----:B------:R5:W-:Y:S04]  /*6a90*/  STL [R1+0x404], R2 ;  /* 0x0004040201007387 */ /* 0x000be80000100800 */
[----:B------:R0:W-:Y:S01]  /*6aa0*/  STL [R1+0x408], R0 ;  /* 0x0004080001007387 */ /* 0x0001e20000100800 */
[----:B-----5:R-:W-:-:S01]  /*6ab0*/  FADD R2, RZ, R134 ;  /* 0x00000086ff027221 */ /* 0x020fc20000000000 */
[----:B0-----:R-:W-:-:S04]  /*6ac0*/  FADD R0, RZ, R135 ;  /* 0x00000087ff007221 */ /* 0x001fc80000000000 */
        /* <DEDUP_REMOVED lines=34> */
[----:B------:R-:W-:-:S05]  /*6cf0*/  UMOV UR6, URZ ;  /* 0x0000003f00067c82 */ /* 0x000fca0008000000 */
.L_x_18:
[----:B------:R-:W-:-:S04]  /*6d00*/  UIADD3 UR14, UR5, 0x1, URZ ;  /* 0x00000001050e7890 */ /* 0x000fc8000fffe03f */
[----:B------:R-:W-:-:S04]  /*6d10*/  UISETP.NE.AND UP0, UPT, UR14, 0x5, UPT ;  /* 0x000000050e00788c */ /* 0x000fc8000bf05270 */
[----:B------:R-:W-:Y:S02]  /*6d20*/  USEL UR8, URZ, 0x1, UP0 ;  /* 0x000000013f087887 */ /* 0x000fe40008000000 */
[----:B------:R-:W-:Y:S02]  /*6d30*/  USEL UR14, UR14, URZ, UP0 ;  /* 0x0000003f0e0e7287 */ /* 0x000fe40008000000 */
[----:B------:R-:W-:-:S06]  /*6d40*/  ULOP3.LUT UR8, UR4, UR8, URZ, 0x3c, !UPT ;  /* 0x0000000804087292 */ /* 0x000fcc000f8e3c3f */
[----:B0-----:R-:W-:Y:S01]  /*6d50*/  IMAD.U32 R0, RZ, RZ, UR8 ;  /* 0x00000008ff007e24 */ /* 0x001fe2000f8e00ff */
[----:B------:R-:W-:-:S06]  /*6d60*/  UMOV UR8, 0x1 ;  /* 0x0000000100087882 */ /* 0x000fcc0000000000 */
.L_x_13:
[----:B------:R-:W-:-:S04]  /*6d70*/  UISETP.LT.AND UP0, UPT, UR9, 0x1, UPT ;  /* 0x000000010900788c */ /* 0x000fc8000bf01270 */
[----:B------:R-:W-:-:S04]  /*6d80*/  USEL UR16, UR9, 0x1, UP0 ;  /* 0x0000000109107887 */ /* 0x000fc80008000000 */
[----:B------:R-:W-:-:S04]  /*6d90*/  UIADD3 UR16, UR9, -UR16, URZ ;  /* 0x8000001009107290 */ /* 0x000fc8000fffe03f */
[----:B------:R-:W-:-:S06]  /*6da0*/  UISETP.GE.AND UP0, UPT, UR16, 0x1, UPT ;  /* 0x000000011000788c */ /* 0x000fcc000bf06270 */
[----:B------:R-:W-:-:S13]  /*6db0*/  PLOP3.LUT P0, PT, PT, PT, UP0, 0x80, 0x0 ;  /* 0x000000000000781c */ /* 0x000fda0003f0f008 */
[----:B------:R-:W-:Y:S05]  /*6dc0*/  @!P0 BRA `(.L_x_19) ;  /* 0x0000006000508947 */ /* 0x000fea0003800000 */
[----:B------:R-:W-:Y:S01]  /*6dd0*/  UMOV UR24, UR16 ;  /* 0x0000001000187c82 */ /* 0x000fe20008000000 */
[----:B------:R-:W-:Y:S01]  /*6de0*/  UMOV UR25, UR5 ;  /* 0x0000000500197c82 */ /* 0x000fe20008000000 */
[----:B------:R-:W-:-:S05]  /*6df0*/  ULDC UR26, c[0x0][0x50c] ;  /* 0x00014300001a7ab9 */ /* 0x000fca0000000800 */
.L_x_27:
[----:B------:R-:W-:-:S06]  /*6e00*/  UISETP.NE.AND UP0, UPT, UR23, 0x3, UPT ;  /* 0x000000031700788c */ /* 0x000fcc000bf05270 */
[----:B------:R-:W-:-:S13]  /*6e10*/  PLOP3.LUT P1, PT, PT, PT, UP0, 0x80, 0x0 ;  /* 0x000000000000781c */ /* 0x000fda0003f2f008 */
[----:B0-----:R-:W-:Y:S05]  /*6e20*/  @!P1 BRA `(.L_x_20) ;  /* 0x0000000000049947 */ /* 0x001fea0003800000 */
[----:B------:R-:W-:Y:S01]  /*6e30*/  BPT.TRAP 0x1 ;  /* 0x000000040000795c */ /* 0x000fe20000300000 */
.L_x_20:
[----:B------:R-:W0:Y:S01]  /*6e40*/  S2UR UR16, SR_CgaCtaId ;  /* 0x00000000001079c3 */ /* 0x000e220000008800 */
[----:B------:R-:W-:Y:S01]  /*6e50*/  UMOV UR11, 0x400 ;  /* 0x00000400000b7882 */ /* 0x000fe20000000000 */
[----:B------:R-:W-:Y:S01]  /*6e60*/  SHF.L.U32 R2, R0, 0x1f, RZ ;  /* 0x0000001f00027819 */ /* 0x000fe200000006ff */
[----:B0-----:R-:W-:-:S04]  /*6e70*/  ULEA UR11, UR16, UR11, 0x18 ;  /* 0x0000000b100b7291 */ /* 0x001fc8000f8ec03f */
[----:B------:R-:W-:-:S09]  /*6e80*/  ULEA UR16, UR14, UR11, 0x3 ;  /* 0x0000000b0e107291 */ /* 0x000fd2000f8e183f */
[----:B------:R0:W1:Y:S01]  /*6e90*/  SYNCS.PHASECHK.TRANS64.TRYWAIT P0, [UR16], R2 ;  /* 0x00000002ff0075a7 */ /* 0x0000620008000150 */
[----:B------:R-:W-:Y:S05]  /*6ea0*/  @!P1 BRA `(.L_x_21) ;  /* 0x0000000000049947 */ /* 0x000fea0003800000 */
[----:B------:R-:W-:Y:S01]  /*6eb0*/  BPT.TRAP 0x1 ;  /* 0x000000040000795c */ /* 0x000fe20000300000 */
.L_x_21:
[----:B-1----:R-:W-:Y:S05]  /*6ec0*/  @P0 BRA `(.L_x_22) ;  /* 0x0000000000080947 */ /* 0x002fea0003800000 */
[----:B------:R-:W1:Y:S02]  /*6ed0*/  SYNCS.PHASECHK.TRANS64.TRYWAIT P0, [UR16], R2 ;  /* 0x00000002ff0075a7 */ /* 0x000e640008000150 */
[----:B-1----:R-:W-:Y:S05]  /*6ee0*/  @!P0 BRA `(.L_x_23) ;  /* 0x000001e000ac8947 */ /* 0x002fea0003800000 */
.L_x_22:
        /* <DEDUP_REMOVED lines=64> */
[----:B-1----:R-:W3:Y:S04]  /*72f0*/  LDL.LU.64 R108, [R1] ;  /* 0x00000000016c7983 */ /* 0x002ee80000300a00 */
        /* <DEDUP_REMOVED lines=64> */
[----:B------:R-:W-:Y:S02]  /*7700*/  UISETP.NE.AND UP0, UPT, UR7, URZ, UPT ;  /* 0x0000003f0700728c */ /* 0x000fe4000bf05270 */
[----:B------:R-:W-:Y:S02]  /*7710*/  USHF.R.U32.HI UR16, URZ, 0x4, UR16 ;  /* 0x000000043f107899 */ /* 0x000fe40008011610 */
[----:B------:R-:W-:Y:S02]  /*7720*/  USEL UR8, UR8, URZ, !UP0 ;  /* 0x0000003f08087287 */ /* 0x000fe4000c000000 */
[----:B------:R-:W-:Y:S02]  /*7730*/  ULOP3.LUT UR16, UR16, 0x3fff, URZ, 0xc0, !UPT ;  /* 0x00003fff10107892 */ /* 0x000fe4000f8ec03f */
[----:B------:R-:W-:Y:S02]  /*7740*/  UISETP.NE.U32.AND UP0, UPT, UR8, URZ, UPT ;  /* 0x0000003f0800728c */ /* 0x000fe4000bf05070 */
[----:B------:R-:W-:-:S02]  /*7750*/  ULOP3.LUT UR7, UR12, 0x10000, URZ, 0xfc, !UPT ;  /* 0x000100000c077892 */ /* 0x000fc4000f8efc3f */
[----:B------:R-:W-:Y:S02]  /*7760*/  ULOP3.LUT UR8, UR16, 0x10000, URZ, 0xfc, !UPT ;  /* 0x0001000010087892 */ /* 0x000fe4000f8efc3f */
[----:B------:R-:W-:Y:S02]  /*7770*/  ULEA UR7, UR14, UR7, 0xa ;  /* 0x000000070e077291 */ /* 0x000fe4000f8e503f */
[----:B------:R-:W-:Y:S01]  /*7780*/  ULEA UR8, UR14, UR8, 0xa ;  /* 0x000000080e087291 */ /* 0x000fe2000f8e503f */
[----:B------:R-:W-:Y:S01]  /*7790*/  UMOV UR17, 0x80000020 ;  /* 0x8000002000117882 */ /* 0x000fe20000000000 */
[----:B------:R-:W-:-:S03]  /*77a0*/  UMOV UR19, 0x80000020 ;  /* 0x8000002000137882 */ /* 0x000fc60000000000 */
[----:B------:R-:W-:Y:S02]  /*77b0*/  UMOV UR16, UR7 ;  /* 0x0000000700107c82 */ /* 0x000fe40008000000 */
[----:B------:R-:W-:Y:S01]  /*77c0*/  UMOV UR18, UR8 ;  /* 0x0000000800127c82 */ /* 0x000fe20008000000 */
[----:B---3--:R-:W-:-:S06]  /*77d0*/  WARPGROUP.ARRIVE ;  /* 0x00000000000079c5 */ /* 0x008fcc0000000000 */
[----:B------:R-:W-:Y:S03]  /*77e0*/  QGMMA.64x256x32.F32.E5M2.E5M2 R108, gdesc[UR16], R108, UP0, gsb0 ;  /* 0x03e00000106c79f3 */ /* 0x000fe6000b80386c */
        /* <DEDUP_REMOVED lines=65> */
[----:B-1----:R-:W3:Y:S04]  /*7c00*/  LDL.LU.64 R234, [R1+0x868] ;  /* 0x0008680001ea7983 */ /* 0x002ee80000300a00 */
[----:B------:R-:W4:Y:S04]  /*7c10*/  LDL.LU.64 R232, [R1+0x860] ;  /* 0x0008600001e87983 */ /* 0x000f280000300a00 */
[----:B------:R-:W2:Y:S04]  /*7c20*/  LDL.LU.64 R230, [R1+0x858] ;  /* 0x0008580001e67983 */ /* 0x000ea80000300a00 */
        /* <DEDUP_REMOVED lines=60> */
[----:B------:R-:W2:Y:S01]  /*7ff0*/  LDL.LU.64 R108, [R1+0x670] ;  /* 0x00067000016c7983 */ /* 0x000ea20000300a00 */
[----:B------:R-:W-:Y:S01]  /*8000*/  UIADD3 UR16, UR7, 0x200, URZ ;  /* 0x0000020007107890 */ /* 0x000fe2000fffe03f */
[----:B------:R-:W-:-:S02]  /*8010*/  UMOV UR17, 0x80000020 ;  /* 0x8000002000117882 */ /* 0x000fc40000000000 */
[----:B---3--:R-:W-:Y:S04]  /*8020*/  STL.64 [R1+0x668], R234 ;  /* 0x000668ea01007387 */ /* 0x008fe80000100a00 */
[----:B----4-:R-:W-:Y:S04]  /*8030*/  STL.64 [R1+0x660], R232 ;  /* 0x000660e801007387 */ /* 0x010fe80000100a00 */
[----:B--2---:R-:W-:Y:S04]  /*8040*/  STL.64 [R1+0x658], R230 ;  /* 0x000658e601007387 */ /* 0x004fe80000100a00 */
        /* <DEDUP_REMOVED lines=38> */
[----:B------:R-:W-:Y:S01]  /*82b0*/  STL.64 [R1+0x520], R152 ;  /* 0x0005209801007387 */ /* 0x000fe20000100a00 */
[----:B------:R-:W-:-:S06]  /*82c0*/  WARPGROUP.ARRIVE ;  /* 0x00000000000079c5 */ /* 0x000fcc0000000000 */
[----:B------:R-:W-:Y:S03]  /*82d0*/  QGMMA.64x256x32.F32.E5M2.E5M2 R24, gdesc[UR16], R24, UP0, gsb0 ;  /* 0x03e00000101879f3 */ /* 0x000fe6000b803818 */
        /* <DEDUP_REMOVED lines=23> */
[----:B-1----:R-:W2:Y:S04]  /*8450*/  LDL.LU.64 R108, [R1] ;  /* 0x00000000016c7983 */ /* 0x002ea80000300a00 */
        /* <DEDUP_REMOVED lines=63> */
[----:B------:R-:W-:-:S02]  /*8850*/  UIADD3 UR16, UR7, 0x2, URZ ;  /* 0x0000000207107890 */ /* 0x000fc4000fffe03f */
[----:B------:R-:W-:Y:S01]  /*8860*/  UIADD3 UR18, UR8, 0x2, URZ ;  /* 0x0000000208127890 */ /* 0x000fe2000fffe03f */
[----:B------:R-:W-:Y:S01]  /*8870*/  UMOV UR17, 0x80000020 ;  /* 0x8000002000117882 */ /* 0x000fe20000000000 */
[----:B------:R-:W-:Y:S01]  /*8880*/  UMOV UR19, 0x80000020 ;  /* 0x8000002000137882 */ /* 0x000fe20000000000 */
[----:B--2---:R-:W-:-:S06]  /*8890*/  WARPGROUP.ARRIVE ;  /* 0x00000000000079c5 */ /* 0x004fcc0000000000 */
[----:B------:R-:W-:Y:S03]  /*88a0*/  QGMMA.64x256x32.F32.E5M2.E5M2 R108, gdesc[UR16], R108, gsb0 ;  /* 0x03e00000106c79f3 */ /* 0x000fe6000800386c */
[----:B------:R-:W-:Y:S02]  /*88b0*/  WARPGROUP.DEPBAR.LE gsb0, 0x0 ;  /* 0x00008000000079c5 */ /* 0x000fe40000010000 */
[----:B------:R-:W-:Y:S01]  /*88c0*/  STL.64 [R1], R108 ;  /* 0x0000006c01007387 */ /* 0x000fe20000100a00 */
[----:B0-----:R-:W-:-:S03]  /*88d0*/  IMAD.MOV.U32 R2, RZ, RZ, R108 ;  /* 0x000000ffff027224 */ /* 0x001fc600078e006c */
        /* <DEDUP_REMOVED lines=63> */
[----:B0-----:R0:W5:Y:S04]  /*8cd0*/  LDL.LU.64 R234, [R1+0x668] ;  /* 0x0006680001ea7983 */ /* 0x0011680000300a00 */
[----:B------:R0:W5:Y:S04]  /*8ce0*/  LDL.LU.64 R232, [R1+0x660] ;  /* 0x0006600001e87983 */ /* 0x0001680000300a00 */
        /* <DEDUP_REMOVED lines=63> */
[----:B------:R-:W-:Y:S01]  /*90e0*/  UMOV UR17, 0x80000020 ;  /* 0x8000002000117882 */ /* 0x000fe20000000000 */
[----:B------:R-:W-:-:S04]  /*90f0*/  UIADD3 UR6, UR6, 0x2, URZ ;  /* 0x0000000206067890 */ /* 0x000fc8000fffe03f */
[----:B------:R-:W-:-:S04]  /*9100*/  UISETP.NE.AND UP0, UPT, UR6, UR26, UPT ;  /* 0x0000001a0600728c */ /* 0x000fc8000bf05270 */
[----:B------:R-:W-:-:S06]  /*9110*/  USEL UR7, URZ, 0x1, UP0 ;  /* 0x000000013f077887 */ /* 0x000fcc0008000000 */
[----:B------:R-:W-:Y:S01]  /*9120*/  ISETP.NE.AND P0, PT, RZ, UR7, PT ;  /* 0x00000007ff007c0c */ /* 0x000fe2000bf05270 */
[----:B--2---:R-:W-:-:S06]  /*9130*/  WARPGROUP.ARRIVE ;  /* 0x00000000000079c5 */ /* 0x004fcc0000000000 */
[----:B------:R-:W-:Y:S03]  /*9140*/  QGMMA.64x256x32.F32.E5M2.E5M2 R24, gdesc[UR16], R24, gsb0 ;  /* 0x03e00000101879f3 */ /* 0x000fe60008003818 */
[----:B------:R-:W-:-:S03]  /*9150*/  WARPGROUP.DEPBAR.LE gsb0, 0x0 ;  /* 0x00008000000079c5 */ /* 0x000fc60000010000 */
[----:B0-----:R-:W-:Y:S05]  /*9160*/  @!P0 BRA `(.L_x_24) ;  /* 0x0000003c000c8947 */ /* 0x001fea0003800000 */
[----:B-----5:R0:W-:Y:S04]  /*9170*/  STL [R1+0x698], R225 ;  /* 0x000698e101007387 */ /* 0x0201e80000100800 */
[----:B------:R1:W-:Y:S01]  /*9180*/  STL [R1+0x694], R226 ;  /* 0x000694e201007387 */ /* 0x0003e20000100800 */
[----:B0-----:R-:W-:-:S03]  /*9190*/  IMAD.MOV.U32 R225, RZ, RZ, R2 ;  /* 0x000000ffffe17224 */ /* 0x001fc600078e0002 */
[----:B-1----:R-:W2:Y:S04]  /*91a0*/  LDL R226, [R1+0x4] ;  /* 0x0000040001e27983 */ /* 0x002ea80000100800 */
[----:B------:R0:W-:Y:S04]  /*91b0*/  STL [R1+0x690], R227 ;  /* 0x000690e301007387 */ /* 0x0001e80000100800 */
[----:B0-----:R-:W3:Y:S04]  /*91c0*/  LDL R227, [R1+0x8] ;  /* 0x0000080001e37983 */ /* 0x001ee80000100800 */
[----:B------:R0:W-:Y:S04]  /*91d0*/  STL [R1+0x68c], R228 ;  /* 0x00068ce401007387 */ /* 0x0001e80000100800 */
[----:B0-----:R-:W4:Y:S04]  /*91e0*/  LDL R228, [R1+0xc] ;  /* 0x00000c0001e47983 */ /* 0x001f280000100800 */
        /* <DEDUP_REMOVED lines=209> */
[----:B0-----:R-:W4:Y:S04]  /*9f00*/  LDL.LU R121, [R1+0x200] ;  /* 0x0002000001797983 */ /* 0x001f280000300800 */
        /* <DEDUP_REMOVED lines=14> */
[----:B------:R-:W4:Y:S04]  /*9ff0*/  LDL.LU R2, [R1+0x230] ;  /* 0x0002300001027983 */ /* 0x000f280000300800 */
        /* <DEDUP_REMOVED lines=38> */
[----:B------:R0:W-:Y:S01]  /*a260*/  STL [R1+0x47c], R148 ;  /* 0x00047c9401007387 */ /* 0x0001e20000100800 */
[----:B------:R-:W-:-:S03]  /*a270*/  FADD R3, R225, R3 ;  /* 0x00000003e1037221 */ /* 0x000fc60000000000 */
[----:B0-----:R-:W4:Y:S04]  /*a280*/  LDL.LU R148, [R1+0x214] ;  /* 0x0002140001947983 */ /* 0x001f280000300800 */
[----:B------:R0:W-:Y:S01]  /*a290*/  STL [R1+0x478], R149 ;  /* 0x0004789501007387 */ /* 0x0001e20000100800 */
[----:B--2---:R-:W-:-:S01]  /*a2a0*/  FADD R4, R226, R4 ;  /* 0x00000004e2047221 */ /* 0x004fc20000000000 */
[----:B---3--:R-:W-:Y:S02]  /*a2b0*/  FADD R5, R227, R5 ;  /* 0x00000005e3057221 */ /* 0x008fe40000000000 */
[----:B0-----:R-:W2:Y:S04]  /*a2c0*/  LDL R149, [R1+0x1f4] ;  /* 0x0001f40001957983 */ /* 0x001ea80000100800 */
[----:B------:R0:W-:Y:S01]  /*a2d0*/  STL [R1+0x474], R150 ;  /* 0x0004749601007387 */ /* 0x0001e20000100800 */
[----:B----4-:R-:W-:-:S01]  /*a2e0*/  FADD R6, R228, R6 ;  /* 0x00000006e4067221 */ /* 0x010fc20000000000 */
[----:B------:R-:W-:-:S02]  /*a2f0*/  FADD R7, R229, R7 ;  /* 0x00000007e5077221 */ /* 0x000fc40000000000 */
[----:B0-----:R-:W3:Y:S04]  /*a300*/  LDL R150, [R1+0x1c0] ;  /* 0x0001c00001967983 */ /* 0x001ee80000100800 */
[----:B------:R0:W-:Y:S01]  /*a310*/  STL [R1+0x470], R151 ;  /* 0x0004709701007387 */ /* 0x0001e20000100800 */
[----:B------:R-:W-:-:S01]  /*a320*/  FADD R8, R230, R8 ;  /* 0x00000008e6087221 */ /* 0x000fc20000000000 */
[----:B------:R-:W-:Y:S02]  /*a330*/  FADD R9, R231, R9 ;  /* 0x00000009e7097221 */ /* 0x000fe40000000000 */
[----:B0-----:R-:W4:Y:S04]  /*a340*/  LDL R151, [R1+0x1f0] ;  /* 0x0001f00001977983 */ /* 0x001f280000100800 */
[----:B------:R0:W-:Y:S01]  /*a350*/  STL [R1+0x46c], R0 ;  /* 0x00046c0001007387 */ /* 0x0001e20000100800 */
[----:B------:R-:W-:-:S01]  /*a360*/  FADD R10, R232, R10 ;  /* 0x0000000ae80a7221 */ /* 0x000fc20000000000 */
[----:B------:R-:W-:-:S02]  /*a370*/  FADD R11, R233, R11 ;  /* 0x0000000be90b7221 */ /* 0x000fc40000000000 */
[----:B0-----:R-:W2:Y:S04]  /*a380*/  LDL.LU R0, [R1+0x210] ;  /* 0x0002100001007983 */ /* 0x001ea80000300800 */
[----:B------:R-:W3:Y:S04]  /*a390*/  LDL.LU R225, [R1+0x698] ;  /* 0x0006980001e17983 */ /* 0x000ee80000300800 */
[----:B------:R-:W4:Y:S04]  /*a3a0*/  LDL.LU R226, [R1+0x694] ;  /* 0x0006940001e27983 */ /* 0x000f280000300800 */
[----:B------:R-:W2:Y:S04]  /*a3b0*/  LDL.LU R227, [R1+0x690] ;  /* 0x0006900001e37983 */ /* 0x000ea80000300800 */
[----:B------:R-:W2:Y:S04]  /*a3c0*/  LDL.LU R228, [R1+0x68c] ;  /* 0x00068c0001e47983 */ /* 0x000ea80000300800 */
[----:B------:R-:W2:Y:S01]  /*a3d0*/  LDL.LU R229, [R1+0x688] ;  /* 0x0006880001e57983 */ /* 0x000ea20000300800 */
[----:B------:R-:W-:-:S03]  /*a3e0*/  FADD R12, R234, R12 ;  /* 0x0000000cea0c7221 */ /* 0x000fc60000000000 */
[----:B------:R-:W2:Y:S01]  /*a3f0*/  LDL.LU R230, [R1+0x684] ;  /* 0x0006840001e67983 */ /* 0x000ea20000300800 */
[----:B------:R-:W-:-:S03]  /*a400*/  FADD R13, R235, R13 ;  /* 0x0000000deb0d7221 */ /* 0x000fc60000000000 */
[----:B------:R-:W2:Y:S04]  /*a410*/  LDL.LU R231, [R1+0x680] ;  /* 0x0006800001e77983 */ /* 0x000ea80000300800 */
[----:B------:R-:W2:Y:S04]  /*a420*/  LDL.LU R232, [R1+0x67c] ;  /* 0x00067c0001e87983 */ /* 0x000ea80000300800 */
[----:B------:R-:W2:Y:S04]  /*a430*/  LDL.LU R233, [R1+0x678] ;  /* 0x0006780001e97983 */ /* 0x000ea80000300800 */
[----:B------:R-:W2:Y:S04]  /*a440*/  LDL.LU R234, [R1+0x674] ;  /* 0x0006740001ea7983 */ /* 0x000ea80000300800 */
[----:B------:R-:W2:Y:S01]  /*a450*/  LDL.LU R235, [R1+0x670] ;  /* 0x0006700001eb7983 */ /* 0x000ea20000300800 */
[----:B------:R-:W-:-:S01]  /*a460*/  FADD R14, R24, R14 ;  /* 0x0000000e180e7221 */ /* 0x000fc20000000000 */
[----:B------:R-:W-:Y:S01]  /*a470*/  FADD R15, R25, R15 ;  /* 0x0000000f190f7221 */ /* 0x000fe20000000000 */
[----:B------:R-:W-:-:S01]  /*a480*/  FADD R16, R26, R16 ;  /* 0x000000101a107221 */ /* 0x000fc20000000000 */
[----:B------:R-:W2:Y:S01]  /*a490*/  LDL.LU R24, [R1+0x66c] ;  /* 0x00066c0001187983 */ /* 0x000ea20000300800 */
[----:B------:R-:W-:-:S01]  /*a4a0*/  FADD R17, R27, R17 ;  /* 0x000000111b117221 */ /* 0x000fc20000000000 */
[----:B------:R-:W-:-:S02]  /*a4b0*/  FADD R18, R28, R18 ;  /* 0x000000121c127221 */ /* 0x000fc40000000000 */
[----:B------:R-:W2:Y:S01]  /*a4c0*/  LDL.LU R25, [R1+0x668] ;  /* 0x0006680001197983 */ /* 0x000ea20000300800 */
[----:B------:R-:W-:-:S03]  /*a4d0*/  FADD R19, R29, R19 ;  /* 0x000000131d137221 */ /* 0x000fc60000000000 */
        /* <DEDUP_REMOVED lines=155> */
[----:B---3--:R-:W-:-:S03]  /*ae90*/  FADD R225, R107, R225 ;  /* 0x000000e16be17221 */ /* 0x008fc60000000000 */
[----:B------:R-:W3:Y:S01]  /*aea0*/  LDL.LU R104, [R1+0x52c] ;  /* 0x00052c0001687983 */ /* 0x000ee20000300800 */
[----:B----4-:R-:W-:-:S03]  /*aeb0*/  FADD R226, R108, R226 ;  /* 0x000000e26ce27221 */ /* 0x010fc60000000000 */
[----:B------:R-:W4:Y:S01]  /*aec0*/  LDL.LU R105, [R1+0x528] ;  /* 0x0005280001697983 */ /* 0x000f220000300800 */
[----:B--2---:R-:W-:-:S03]  /*aed0*/  FADD R227, R109, R227 ;  /* 0x000000e36de37221 */ /* 0x004fc60000000000 */
        /* <DEDUP_REMOVED lines=15> */
[----:B------:R-:W-:-:S01]  /*afd0*/  FADD R235, R117, R235 ;  /* 0x000000eb75eb7221 */ /* 0x000fc20000000000 */
[----:B------:R-:W-:Y:S02]  /*afe0*/  FADD R121, R120, R121 ;  /* 0x0000007978797221 */ /* 0x000fe40000000000 */
[----:B------:R-:W2:Y:S01]  /*aff0*/  LDL.LU R114, [R1+0x504] ;  /* 0x0005040001727983 */ /* 0x000ea20000300800 */
[----:B------:R-:W-:-:S03]  /*b000*/  FADD R236, R118, R236 ;  /* 0x000000ec76ec7221 */ /* 0x000fc60000000000 */
[----:B------:R-:W2:Y:S01]  /*b010*/  LDL.LU R115, [R1+0x500] ;  /* 0x0005000001737983 */ /* 0x000ea20000300800 */
[----:B------:R-:W-:-:S03]  /*b020*/  FADD R237, R119, R237 ;  /* 0x000000ed77ed7221 */ /* 0x000fc60000000000 */
[----:B------:R-:W2:Y:S01]  /*b030*/  LDL.LU R116, [R1+0x4fc] ;  /* 0x0004fc0001747983 */ /* 0x000ea20000300800 */
[----:B------:R-:W-:-:S03]  /*b040*/  FADD R123, R122, R123 ;  /* 0x0000007b7a7b7221 */ /* 0x000fc60000000000 */
[----:B------:R-:W2:Y:S04]  /*b050*/  LDL.LU R117, [R1+0x4f8] ;  /* 0x0004f80001757983 */ /* 0x000ea80000300800 */
[----:B------:R-:W2:Y:S01]  /*b060*/  LDL.LU R118, [R1+0x4f4] ;  /* 0x0004f40001767983 */ /* 0x000ea20000300800 */
[----:B------:R-:W-:-:S03]  /*b070*/  FADD R125, R124, R125 ;  /* 0x0000007d7c7d7221 */ /* 0x000fc60000000000 */
[----:B------:R-:W2:Y:S04]  /*b080*/  LDL.LU R119, [R1+0x4f0] ;  /* 0x0004f00001777983 */ /* 0x000ea80000300800 */
[----:B------:R-:W2:Y:S04]  /*b090*/  LDL.LU R120, [R1+0x4ec] ;  /* 0x0004ec0001787983 */ /* 0x000ea80000300800 */
[----:B------:R0:W-:Y:S01]  /*b0a0*/  STL [R1+0x200], R121 ;  /* 0x0002007901007387 */ /* 0x0001e20000100800 */
[----:B------:R-:W-:-:S01]  /*b0b0*/  FADD R127, R126, R127 ;  /* 0x0000007f7e7f7221 */ /* 0x000fc20000000000 */
[----:B------:R-:W-:Y:S01]  /*b0c0*/  FADD R0, R128, R0 ;  /* 0x0000000080007221 */ /* 0x000fe20000000000 */
[----:B------:R-:W-:-:S01]  /*b0d0*/  FADD R148, R150, R148 ;  /* 0x0000009496947221 */ /* 0x000fc20000000000 */
[----:B0-----:R-:W2:Y:S04]  /*b0e0*/  LDL.LU R121, [R1+0x4e8] ;  /* 0x0004e80001797983 */ /* 0x001ea80000300800 */
        /* <DEDUP_REMOVED lines=9> */
[----:B------:R-:W-:-:S02]  /*b180*/  FADD R136, R137, R136 ;  /* 0x0000008889887221 */ /* 0x000fc40000000000 */
[----:B0-----:R-:W2:Y:S04]  /*b190*/  LDL.LU R125, [R1+0x4d8] ;  /* 0x0004d800017d7983 */ /* 0x001ea80000300800 */
[----:B------:R-:W2:Y:S04]  /*b1a0*/  LDL.LU R126, [R1+0x4d4] ;  /* 0x0004d400017e7983 */ /* 0x000ea80000300800 */
[----:B------:R0:W-:Y:S01]  /*b1b0*/  STL [R1+0x20c], R127 ;  /* 0x00020c7f01007387 */ /* 0x0001e20000100800 */
[----:B------:R-:W-:-:S01]  /*b1c0*/  FADD R132, R134, R132 ;  /* 0x0000008486847221 */ /* 0x000fc20000000000 */
[----:B------:R-:W-:-:S02]  /*b1d0*/  FADD R2, R130, R2 ;  /* 0x0000000282027221 */ /* 0x000fc40000000000 */
[----:B0-----:R-:W2:Y:S04]  /*b1e0*/  LDL.LU R127, [R1+0x4d0] ;  /* 0x0004d000017f7983 */ /* 0x001ea80000300800 */
[----:B------:R-:W2:Y:S04]  /*b1f0*/  LDL.LU R128, [R1+0x4cc] ;  /* 0x0004cc0001807983 */ /* 0x000ea80000300800 */
[----:B------:R-:W-:Y:S04]  /*b200*/  STL [R1+0x210], R0 ;  /* 0x0002100001007387 */ /* 0x000fe80000100800 */
[----:B------:R-:W-:Y:S04]  /*b210*/  STL [R1+0x214], R148 ;  /* 0x0002149401007387 */ /* 0x000fe80000100800 */
[----:B------:R-:W-:Y:S04]  /*b220*/  STL [R1+0x218], R144 ;  /* 0x0002189001007387 */ /* 0x000fe80000100800 */
[----:B------:R-:W-:Y:S04]  /*b230*/  STL [R1+0x21c], R142 ;  /* 0x00021c8e01007387 */ /* 0x000fe80000100800 */
[----:B------:R-:W-:Y:S04]  /*b240*/  STL [R1+0x220], R140 ;  /* 0x0002208c01007387 */ /* 0x000fe80000100800 */
[----:B------:R-:W-:Y:S04]  /*b250*/  STL [R1+0x224], R138 ;  /* 0x0002248a01007387 */ /* 0x000fe80000100800 */
[----:B------:R-:W3:Y:S04]  /*b260*/  LDL.LU R130, [R1+0x234] ;  /* 0x0002340001827983 */ /* 0x000ee80000300800 */
[----:B------:R-:W-:Y:S04]  /*b270*/  STL [R1+0x228], R136 ;  /* 0x0002288801007387 */ /* 0x000fe80000100800 */
[----:B------:R0:W-:Y:S04]  /*b280*/  STL [R1+0x22c], R132 ;  /* 0x00022c8401007387 */ /* 0x0001e80000100800 */
[----:B0-----:R-:W4:Y:S04]  /*b290*/  LDL.LU R132, [R1+0x238] ;  /* 0x0002380001847983 */ /* 0x001f280000300800 */
[----:B------:R-:W2:Y:S04]  /*b2a0*/  LDL.LU R134, [R1+0x23c] ;  /* 0x00023c0001867983 */ /* 0x000ea80000300800 */
[----:B------:R0:W-:Y:S04]  /*b2b0*/  STL [R1+0x230], R2 ;  /* 0x0002300201007387 */ /* 0x0001e80000100800 */
[----:B------:R-:W2:Y:S04]  /*b2c0*/  LDL.LU R136, [R1+0x240] ;  /* 0x0002400001887983 */ /* 0x000ea80000300800 */
        /* <DEDUP_REMOVED lines=11> */
[----:B0-----:R-:W2:Y:S04]  /*b380*/  LDL.LU R2, [R1+0x270] ;  /* 0x0002700001027983 */ /* 0x001ea80000300800 */
[----:B------:R-:W2:Y:S01]  /*b390*/  LDL.LU R0, [R1+0x274] ;  /* 0x0002740001007983 */ /* 0x000ea20000300800 */
[----:B---3--:R-:W-:-:S03]  /*b3a0*/  FADD R130, R129, R130 ;  /* 0x0000008281827221 */ /* 0x008fc60000000000 */
[----:B------:R-:W3:Y:S04]  /*b3b0*/  LDL.LU R129, [R1+0x4c8] ;  /* 0x0004c80001817983 */ /* 0x000ee80000300800 */
[----:B------:R0:W-:Y:S04]  /*b3c0*/  STL [R1+0x234], R130 ;  /* 0x0002348201007387 */ /* 0x0001e80000100800 */
[----:B0-----:R-:W3:Y:S01]  /*b3d0*/  LDL.LU R130, [R1+0x4c4] ;  /* 0x0004c40001827983 */ /* 0x001ee20000300800 */
[----:B----4-:R-:W-:-:S03]  /*b3e0*/  FADD R132, R131, R132 ;  /* 0x0000008483847221 */ /* 0x010fc60000000000 */
[----:B------:R-:W4:Y:S01]  /*b3f0*/  LDL.LU R131, [R1+0x4c0] ;  /* 0x0004c00001837983 */ /* 0x000f220000300800 */
[----:B--2---:R-:W-:-:S03]  /*b400*/  FADD R134, R133, R134 ;  /* 0x0000008685867221 */ /* 0x004fc60000000000 */
[----:B------:R0:W-:Y:S01]  /*b410*/  STL [R1+0x238], R132 ;  /* 0x0002388401007387 */ /* 0x0001e20000100800 */
[----:B------:R-:W-:-:S03]  /*b420*/  FADD R136, R135, R136 ;  /* 0x0000008887887221 */ /* 0x000fc60000000000 */
[----:B0-----:R-:W2:Y:S01]  /*b430*/  LDL.LU R132, [R1+0x4bc] ;  /* 0x0004bc0001847983 */ /* 0x001ea20000300800 */
[----:B------:R-:W-:-:S03]  /*b440*/  FADD R150, R151, R150 ;  /* 0x0000009697967221 */ /* 0x000fc60000000000 */
[----:B------:R-:W2:Y:S01]  /*b450*/  LDL.LU R133, [R1+0x4b8] ;  /* 0x0004b80001857983 */ /* 0x000ea20000300800 */
[----:B------:R-:W-:-:S03]  /*b460*/  FADD R148, R149, R148 ;  /* 0x0000009495947221 */ /* 0x000fc60000000000 */
[----:B------:R0:W-:Y:S01]  /*b470*/  STL [R1+0x23c], R134 ;  /* 0x00023c8601007387 */ /* 0x0001e20000100800 */
[----:B------:R-:W-:-:S01]  /*b480*/  FADD R146, R147, R146 ;  /* 0x0000009293927221 */ /* 0x000fc20000000000 */
[----:B------:R-:W-:Y:S02]  /*b490*/  FADD R144, R145, R144 ;  /* 0x0000009091907221 */ /* 0x000fe40000000000 */
[----:B0-----:R-:W2:Y:S01]  /*b4a0*/  LDL.LU R134, [R1+0x4b4] ;  /* 0x0004b40001867983 */ /* 0x001ea20000300800 */
[----:B------:R-:W-:-:S03]  /*b4b0*/  FADD R143, R24, R143 ;  /* 0x0000008f188f7221 */ /* 0x000fc60000000000 */
[----:B------:R-:W2:Y:S01]  /*b4c0*/  LDL.LU R135, [R1+0x4b0] ;  /* 0x0004b00001877983 */ /* 0x000ea20000300800 */
[----:B------:R-:W-:-:S03]  /*b4d0*/  FADD R142, R25, R142 ;  /* 0x0000008e198e7221 */ /* 0x000fc60000000000 */
[----:B------:R0:W-:Y:S01]  /*b4e0*/  STL [R1+0x240], R136 ;  /* 0x0002408801007387 */ /* 0x0001e20000100800 */
[----:B------:R-:W-:-:S01]  /*b4f0*/  FADD R141, R26, R141 ;  /* 0x0000008d1a8d7221 */ /* 0x000fc20000000000 */
[----:B------:R-:W-:Y:S01]  /*b500*/  FADD R140, R27, R140 ;  /* 0x0000008c1b8c7221 */ /* 0x000fe20000000000 */
[----:B------:R-:W-:-:S01]  /*b510*/  FADD R139, R28, R139 ;  /* 0x0000008b1c8b7221 */ /* 0x000fc20000000000 */
[----:B0-----:R-:W2:Y:S01]  /*b520*/  LDL.LU R136, [R1+0x4ac] ;  /* 0x0004ac0001887983 */ /* 0x001ea20000300800 */
[----:B------:R-:W-:-:S03]  /*b530*/  FADD R138, R29, R138 ;  /* 0x0000008a1d8a7221 */ /* 0x000fc60000000000 */
[----:B------:R0:W-:Y:S01]  /*b540*/  STL [R1+0x244], R150 ;  /* 0x0002449601007387 */ /* 0x0001e20000100800 */
[----:B------:R-:W-:-:S03]  /*b550*/  FADD R137, R30, R137 ;  /* 0x000000891e897221 */ /* 0x000fc60000000000 */
[----:B------:R1:W-:Y:S01]  /*b560*/  STL [R1+0x248], R148 ;  /* 0x0002489401007387 */ /* 0x0003e20000100800 */
[----:B------:R-:W-:-:S03]  /*b570*/  FADD R2, R31, R2 ;  /* 0x000000021f027221 */ /* 0x000fc60000000000 */
[----:B------:R1:W-:Y:S01]  /*b580*/  STL [R1+0x24c], R146 ;  /* 0x00024c9201007387 */ /* 0x0003e20000100800 */
[----:B------:R-:W-:-:S03]  /*b590*/  FADD R0, R32, R0 ;  /* 0x0000000020007221 */ /* 0x000fc60000000000 */
[----:B------:R1:W-:Y:S04]  /*b5a0*/  STL [R1+0x250], R144 ;  /* 0x0002509001007387 */ /* 0x0003e80000100800 */
[----:B------:R1:W-:Y:S04]  /*b5b0*/  STL [R1+0x254], R143 ;  /* 0x0002548f01007387 */ /* 0x0003e80000100800 */
[----:B------:R1:W-:Y:S04]  /*b5c0*/  STL [R1+0x258], R142 ;  /* 0x0002588e01007387 */ /* 0x0003e80000100800 */
[----:B------:R1:W-:Y:S04]  /*b5d0*/  STL [R1+0x25c], R141 ;  /* 0x00025c8d01007387 */ /* 0x0003e80000100800 */
[----:B------:R1:W-:Y:S04]  /*b5e0*/  STL [R1+0x260], R140 ;  /* 0x0002608c01007387 */ /* 0x0003e80000100800 */
[----:B------:R1:W-:Y:S04]  /*b5f0*/  STL [R1+0x264], R139 ;  /* 0x0002648b01007387 */ /* 0x0003e80000100800 */
[----:B------:R1:W-:Y:S04]  /*b600*/  STL [R1+0x268], R138 ;  /* 0x0002688a01007387 */ /* 0x0003e80000100800 */
[----:B------:R-:W3:Y:S04]  /*b610*/  LDL.LU R151, [R1+0x278] ;  /* 0x0002780001977983 */ /* 0x000ee80000300800 */
[----:B------:R1:W-:Y:S04]  /*b620*/  STL [R1+0x26c], R137 ;  /* 0x00026c8901007387 */ /* 0x0003e80000100800 */
[----:B0-----:R-:W4:Y:S04]  /*b630*/  LDL.LU R150, [R1+0x27c] ;  /* 0x00027c0001967983 */ /* 0x001f280000300800 */
[----:B------:R0:W-:Y:S04]  /*b640*/  STL [R1+0x270], R2 ;  /* 0x0002700201007387 */ /* 0x0001e80000100800 */
[----:B------:R-:W2:Y:S04]  /*b650*/  LDL.LU R149, [R1+0x280] ;  /* 0x0002800001957983 */ /* 0x000ea80000300800 */
[----:B------:R0:W-:Y:S04]  /*b660*/  STL [R1+0x274], R0 ;  /* 0x0002740001007387 */ /* 0x0001e80000100800 */
[----:B-1----:R-:W2:Y:S04]  /*b670*/  LDL.LU R148, [R1+0x284] ;  /* 0x0002840001947983 */ /* 0x002ea80000300800 */
        /* <DEDUP_REMOVED lines=13> */
[----:B---3--:R-:W-:-:S05]  /*b750*/  FADD R151, R33, R151 ;  /* 0x0000009721977221 */ /* 0x008fca0000000000 */
[----:B------:R0:W-:Y:S01]  /*b760*/  STL [R1+0x278], R151 ;  /* 0x0002789701007387 */ /* 0x0001e20000100800 */
[----:B----4-:R-:W-:-:S05]  /*b770*/  FADD R150, R34, R150 ;  /* 0x0000009622967221 */ /* 0x010fca0000000000 */
[----:B------:R1:W-:Y:S01]  /*b780*/  STL [R1+0x27c], R150 ;  /* 0x00027c9601007387 */ /* 0x0003e20000100800 */
[----:B--2---:R-:W-:-:S05]  /*b790*/  FADD R149, R35, R149 ;  /* 0x0000009523957221 */ /* 0x004fca0000000000 */
[----:B------:R2:W-:Y:S01]  /*b7a0*/  STL [R1+0x280], R149 ;  /* 0x0002809501007387 */ /* 0x0005e20000100800 */
[----:B------:R-:W-:-:S01]  /*b7b0*/  FADD R148, R36, R148 ;  /* 0x0000009424947221 */ /* 0x000fc20000000000 */
[----:B------:R-:W-:-:S04]  /*b7c0*/  FADD R147, R37, R147 ;  /* 0x0000009325937221 */ /* 0x000fc80000000000 */
[----:B------:R3:W-:Y:S01]  /*b7d0*/  STL [R1+0x284], R148 ;  /* 0x0002849401007387 */ /* 0x0007e20000100800 */
[----:B------:R-:W-:-:S03]  /*b7e0*/  FADD R146, R38, R146 ;  /* 0x0000009226927221 */ /* 0x000fc60000000000 */
        /* <DEDUP_REMOVED lines=20> */
[----:B0-----:R-:W4:Y:S01]  /*b930*/  LDL.LU R151, [R1+0x2bc] ;  /* 0x0002bc0001977983 */ /* 0x001f220000300800 */
[----:B------:R-:W-:-:S03]  /*b940*/  FADD R0, R49, R0 ;  /* 0x0000000031007221 */ /* 0x000fc60000000000 */
[----:B------:R0:W-:Y:S04]  /*b950*/  STL [R1+0x2b0], R137 ;  /* 0x0002b08901007387 */ /* 0x0001e80000100800 */
[----:B-1----:R-:W4:Y:S04]  /*b960*/  LDL.LU R150, [R1+0x2c0] ;  /* 0x0002c00001967983 */ /* 0x002f280000300800 */
[----:B------:R1:W-:Y:S04]  /*b970*/  STL [R1+0x2b4], R2 ;  /* 0x0002b40201007387 */ /* 0x0003e80000100800 */
[----:B--2---:R-:W2:Y:S04]  /*b980*/  LDL.LU R149, [R1+0x2c4] ;  /* 0x0002c40001957983 */ /* 0x004ea80000300800 */
[----:B------:R1:W-:Y:S04]  /*b990*/  STL [R1+0x2b8], R0 ;  /* 0x0002b80001007387 */ /* 0x0003e80000100800 */
[----:B---3--:R-:W3:Y:S04]  /*b9a0*/  LDL.LU R148, [R1+0x2c8] ;  /* 0x0002c80001947983 */ /* 0x008ee80000300800 */
[----:B----4-:R-:W4:Y:S04]  /*b9b0*/  LDL.LU R147, [R1+0x2cc] ;  /* 0x0002cc0001937983 */ /* 0x010f280000300800 */
[----:B------:R-:W4:Y:S04]  /*b9c0*/  LDL.LU R146, [R1+0x2d0] ;  /* 0x0002d00001927983 */ /* 0x000f280000300800 */
        /* <DEDUP_REMOVED lines=8> */
[----:B0-----:R-:W4:Y:S04]  /*ba50*/  LDL.LU R137, [R1+0x2f4] ;  /* 0x0002f40001897983 */ /* 0x001f280000300800 */
[----:B-1----:R-:W4:Y:S04]  /*ba60*/  LDL.LU R2, [R1+0x2f8] ;  /* 0x0002f80001027983 */ /* 0x002f280000300800 */
[----:B------:R-:W4:Y:S01]  /*ba70*/  LDL.LU R0, [R1+0x2fc] ;  /* 0x0002fc0001007983 */ /* 0x000f220000300800 */
[----:B------:R-:W-:-:S01]  /*ba80*/  FADD R151, R50, R151 ;  /* 0x0000009732977221 */ /* 0x000fc20000000000 */
[----:B------:R-:W-:-:S04]  /*ba90*/  FADD R150, R51, R150 ;  /* 0x0000009633967221 */ /* 0x000fc80000000000 */
[----:B------:R0:W-:Y:S01]  /*baa0*/  STL [R1+0x2bc], R151 ;  /* 0x0002bc9701007387 */ /* 0x0001e20000100800 */
[----:B--2---:R-:W-:-:S03]  /*bab0*/  FADD R149, R52, R149 ;  /* 0x0000009534957221 */ /* 0x004fc60000000000 */
[----:B------:R1:W-:Y:S01]  /*bac0*/  STL [R1+0x2c0], R150 ;  /* 0x0002c09601007387 */ /* 0x0003e20000100800 */
[----:B---3--:R-:W-:-:S03]  /*bad0*/  FADD R148, R53, R148 ;  /* 0x0000009435947221 */ /* 0x008fc60000000000 */
[----:B------:R2:W-:Y:S01]  /*bae0*/  STL [R1+0x2c4], R149 ;  /* 0x0002c49501007387 */ /* 0x0005e20000100800 */
[----:B----4-:R-:W-:-:S03]  /*baf0*/  FADD R147, R54, R147 ;  /* 0x0000009336937221 */ /* 0x010fc60000000000 */
        /* <DEDUP_REMOVED lines=198> */
[----:B------:R-:W-:Y:S01]  /*c760*/  STL [R1+0x3cc], R151 ;  /* 0x0003cc9701007387 */ /* 0x000fe20000100800 */
[----:B--2---:R-:W-:-:S03]  /*c770*/  FADD R149, R120, R149 ;  /* 0x0000009578957221 */ /* 0x004fc60000000000 */
[----:B------:R-:W-:Y:S01]  /*c780*/  STL [R1+0x3d0], R150 ;  /* 0x0003d09601007387 */ /* 0x000fe20000100800 */
[----:B---3--:R-:W-:-:S03]  /*c790*/  FADD R148, R121, R148 ;  /* 0x0000009479947221 */ /* 0x008fc60000000000 */
[----:B------:R-:W-:Y:S01]  /*c7a0*/  STL [R1+0x3d4], R149 ;  /* 0x0003d49501007387 */ /* 0x000fe20000100800 */
[----:B----4-:R-:W-:-:S03]  /*c7b0*/  FADD R147, R122, R147 ;  /* 0x000000937a937221 */ /* 0x010fc60000000000 */
[----:B------:R-:W-:Y:S01]  /*c7c0*/  STL [R1+0x3d8], R148 ;  /* 0x0003d89401007387 */ /* 0x000fe20000100800 */
[----:B------:R-:W-:-:S03]  /*c7d0*/  FADD R146, R123, R146 ;  /* 0x000000927b927221 */ /* 0x000fc60000000000 */
        /* <DEDUP_REMOVED lines=18> */
[----:B------:R-:W-:Y:S04]  /*c900*/  STL [R1+0x400], R138 ;  /* 0x0004008a01007387 */ /* 0x000fe80000100800 */
[----:B------:R0:W-:Y:S04]  /*c910*/  STL [R1+0x404], R137 ;  /* 0x0004048901007387 */ /* 0x0001e80000100800 */
[----:B0-----:R-:W2:Y:S01]  /*c920*/  LDL.LU R137, [R1+0x410] ;  /* 0x0004100001897983 */ /* 0x001ea20000300800 */
[----:B------:R-:W-:-:S01]  /*c930*/  FADD R2, R133, R2 ;  /* 0x0000000285027221 */ /* 0x000fc20000000000 */
[----:B------:R-:W-:-:S02]  /*c940*/  FADD R0, R134, R0 ;  /* 0x0000000086007221 */ /* 0x000fc40000000000 */
[----:B------:R-:W3:Y:S04]  /*c950*/  LDL.LU R138, [R1+0x414] ;  /* 0x00041400018a7983 */ /* 0x000ee80000300800 */
[----:B------:R-:W-:Y:S04]  /*c960*/  STL [R1+0x408], R2 ;  /* 0x0004080201007387 */ /* 0x000fe80000100800 */
[----:B------:R-:W4:Y:S04]  /*c970*/  LDL.LU R139, [R1+0x418] ;  /* 0x00041800018b7983 */ /* 0x000f280000300800 */
[----:B------:R0:W-:Y:S04]  /*c980*/  STL [R1+0x40c], R0 ;  /* 0x00040c0001007387 */ /* 0x0001e80000100800 */
        /* <DEDUP_REMOVED lines=13> */
[----:B------:R-:W4:Y:S01]  /*ca60*/  LDL.LU R2, [R1+0x450] ;  /* 0x0004500001027983 */ /* 0x000f220000300800 */
[----:B--2---:R-:W-:-:S05]  /*ca70*/  FADD R137, R135, R137 ;  /* 0x0000008987897221 */ /* 0x004fca0000000000 */
[----:B------:R0:W-:Y:S04]  /*ca80*/  STL [R1+0x410], R137 ;  /* 0x0004108901007387 */ /* 0x0001e80000100800 */
[----:B0-----:R-:W4:Y:S01]  /*ca90*/  LDL.LU R137, [R1+0x4a8] ;  /* 0x0004a80001897983 */ /* 0x001f220000300800 */
[----:B---3--:R-:W-:-:S05]  /*caa0*/  FADD R138, R136, R138 ;  /* 0x0000008a888a7221 */ /* 0x008fca0000000000 */
[----:B------:R0:W-:Y:S04]  /*cab0*/  STL [R1+0x414], R138 ;  /* 0x0004148a01007387 */ /* 0x0001e80000100800 */
[----:B0-----:R-:W2:Y:S01]  /*cac0*/  LDL.LU R138, [R1+0x4a4] ;  /* 0x0004a400018a7983 */ /* 0x001ea20000300800 */
[----:B----4-:R-:W-:-:S05]  /*cad0*/  FADD R139, R137, R139 ;  /* 0x0000008b898b7221 */ /* 0x010fca0000000000 */
[----:B------:R0:W-:Y:S04]  /*cae0*/  STL [R1+0x418], R139 ;  /* 0x0004188b01007387 */ /* 0x0001e80000100800 */
[----:B0-----:R-:W3:Y:S01]  /*caf0*/  LDL.LU R139, [R1+0x4a0] ;  /* 0x0004a000018b7983 */ /* 0x001ee20000300800 */
[----:B--2---:R-:W-:-:S05]  /*cb00*/  FADD R140, R138, R140 ;  /* 0x0000008c8a8c7221 */ /* 0x004fca0000000000 */
[----:B------:R0:W-:Y:S04]  /*cb10*/  STL [R1+0x41c], R140 ;  /* 0x00041c8c01007387 */ /* 0x0001e80000100800 */
[----:B0-----:R-:W2:Y:S01]  /*cb20*/  LDL.LU R140, [R1+0x49c] ;  /* 0x00049c00018c7983 */ /* 0x001ea20000300800 */
[----:B---3--:R-:W-:-:S05]  /*cb30*/  FADD R141, R139, R141 ;  /* 0x0000008d8b8d7221 */ /* 0x008fca0000000000 */
        /* <DEDUP_REMOVED lines=34> */
[----:B0-----:R0:W5:Y:S01]  /*cd60*/  LDL.LU R0, [R1+0x46c] ;  /* 0x00046c0001007983 */ /* 0x0011620000300800 */
[----:B------:R-:W-:Y:S01]  /*cd70*/  UMOV UR6, URZ ;  /* 0x0000003f00067c82 */ /* 0x000fe20008000000 */
[----:B---3--:R-:W-:-:S05]  /*cd80*/  FADD R2, R2, R151 ;  /* 0x0000009702027221 */ /* 0x008fca0000000000 */
[----:B------:R0:W-:Y:S02]  /*cd90*/  STL [R1+0x450], R2 ;  /* 0x0004500201007387 */ /* 0x0001e40000100800 */
.L_x_24:
[----:B------:R-:W-:Y:S05]  /*cda0*/  @!P1 BRA `(.L_x_25) ;  /* 0x0000000000049947 */ /* 0x000fea0003800000 */
[----:B------:R-:W-:Y:S01]  /*cdb0*/  BPT.TRAP 0x1 ;  /* 0x000000040000795c */ /* 0x000fe20000300000 */
.L_x_25:
[----:B------:R-:W-:Y:S02]  /*cdc0*/  UISETP.GT.U32.AND UP0, UPT, UR13, 0x1, UPT ;  /* 0x000000010d00788c */ /* 0x000fe4000bf04070 */
[----:B------:R-:W-:-:S04]  /*cdd0*/  ULEA UR8, UR25, UR11, 0x3 ;  /* 0x0000000b19087291 */ /* 0x000fc8000f8e183f */
[----:B------:R-:W-:Y:S01]  /*cde0*/  UIADD3 UR8, UR8, 0x28, URZ ;  /* 0x0000002808087890 */ /* 0x000fe2000fffe03f */
[----:B------:R-:W-:-:S03]  /*cdf0*/  PLOP3.LUT P0, PT, PT, PT, UP0, 0x80, 0x0 ;  /* 0x000000000000781c */ /* 0x000fc60003f0f008 */
[----:B------:R-:W-:-:S09]  /*ce00*/  UPRMT UR8, URZ, 0x654, UR8 ;  /* 0x000006543f087896 */ /* 0x000fd20008000008 */
[----:B------:R-:W-:Y:S01]  /*ce10*/  SYNCS.ARRIVE.TRANS64.RED.A1T0 RZ, [UR8], RZ ;  /* 0x000000ffffff79a7 */ /* 0x000fe20008100408 */
[----:B------:R-:W-:Y:S05]  /*ce20*/  @P0 BRA `(.L_x_26) ;  /* 0x0000000000040947 */ /* 0x000fea0003800000 */
[----:B------:R-:W-:Y:S01]  /*ce30*/  BPT.TRAP 0x1 ;  /* 0x000000040000795c */ /* 0x000fe20000300000 */
.L_x_26:
[----:B------:R-:W-:Y:S02]  /*ce40*/  UISETP.GT.AND UP2, UPT, UR24, 0x1, UPT ;  /* 0x000000011800788c */ /* 0x000fe4000bf44270 */
[----:B------:R-:W-:Y:S02]  /*ce50*/  UIADD3 UR14, UR14, 0x1, URZ ;  /* 0x000000010e0e7890 */ /* 0x000fe4000fffe03f */
[----:B------:R-:W-:Y:S02]  /*ce60*/  UIADD3 UR25, UR25, 0x1, URZ ;  /* 0x0000000119197890 */ /* 0x000fe4000fffe03f */
[----:B------:R-:W-:Y:S01]  /*ce70*/  PLOP3.LUT P0, PT, PT, PT, UP2, 0x80, 0x0 ;  /* 0x000000000000781c */ /* 0x000fe20003f0f028 */
[----:B------:R-:W-:Y:S02]  /*ce80*/  UISETP.NE.AND UP0, UPT, UR14, 0x5, UPT ;  /* 0x000000050e00788c */ /* 0x000fe4000bf05270 */
[----:B------:R-:W-:Y:S02]  /*ce90*/  UISETP.NE.AND UP1, UPT, UR25, 0x5, UPT ;  /* 0x000000051900788c */ /* 0x000fe4000bf25270 */
[----:B------:R-:W-:-:S02]  /*cea0*/  USEL UR8, URZ, 0x1, UP0 ;  /* 0x000000013f087887 */ /* 0x000fc40008000000 */
[----:B------:R-:W-:Y:S02]  /*ceb0*/  UIADD3 UR24, UR24, -0x1, URZ ;  /* 0xffffffff18187890 */ /* 0x000fe4000fffe03f */
[----:B------:R-:W-:Y:S02]  /*cec0*/  USEL UR14, UR14, URZ, UP0 ;  /* 0x0000003f0e0e7287 */ /* 0x000fe40008000000 */
[----:B-----5:R-:W-:Y:S01]  /*ced0*/  LOP3.LUT R0, R0, UR8, RZ, 0x3c, !PT ;  /* 0x0000000800007c12 */ /* 0x020fe2000f8e3cff */
[----:B------:R-:W-:Y:S01]  /*cee0*/  USEL UR25, UR25, URZ, UP1 ;  /* 0x0000003f19197287 */ /* 0x000fe20008800000 */
[----:B------:R-:W-:Y:S01]  /*cef0*/  UMOV UR8, 0x1 ;  /* 0x0000000100087882 */ /* 0x000fe20000000000 */
[----:B------:R-:W-:Y:S10]  /*cf00*/  @P0 BRA `(.L_x_27) ;  /* 0xffffff9c00bc0947 */ /* 0x000ff4000383ffff */
.L_x_19:
[----:B------:R-:W-:-:S04]  /*cf10*/  UISETP.NE.AND UP0, UPT, UR6, URZ, UPT ;  /* 0x0000003f0600728c */ /* 0x000fc8000bf05270 */
[----:B------:R-:W-:-:S06]  /*cf20*/  USEL UR6, URZ, 0x1, !UP0 ;  /* 0x000000013f067887 */ /* 0x000fcc000c000000 */
[----:B------:R-:W-:-:S13]  /*cf30*/  ISETP.NE.AND P0, PT, RZ, UR6, PT ;  /* 0x00000006ff007c0c */ /* 0x000fda000bf05270 */
[----:B------:R-:W-:Y:S05]  /*cf40*/  @!P0 BRA `(.L_x_28) ;  /* 0x0000003800108947 */ /* 0x000fea0003800000 */
[----:B------:R1:W-:Y:S04]  /*cf50*/  STL [R1+0x61c], R43 ;  /* 0x00061c2b01007387 */ /* 0x0003e80000100800 */
[----:B-1----:R-:W3:Y:S04]  /*cf60*/  LDL.LU R43, [R1] ;  /* 0x00000000012b7983 */ /* 0x002ee80000300800 */
[----:B------:R1:W-:Y:S04]  /*cf70*/  STL [R1+0x618], R44 ;  /* 0x0006182c01007387 */ /* 0x0003e80000100800 */
[----:B-1----:R-:W4:Y:S04]  /*cf80*/  LDL.LU R44, [R1+0x4] ;  /* 0x00000400012c7983 */ /* 0x002f280000300800 */
[----:B------:R1:W-:Y:S04]  /*cf90*/  STL [R1+0x614], R45 ;  /* 0x0006142d01007387 */ /* 0x0003e80000100800 */
[----:B-1----:R-:W5:Y:S04]  /*cfa0*/  LDL.LU R45, [R1+0x8] ;  /* 0x00000800012d7983 */ /* 0x002f680000300800 */
[----:B------:R1:W-:Y:S04]  /*cfb0*/  STL [R1+0x610], R46 ;  /* 0x0006102e01007387 */ /* 0x0003e80000100800 */
[----:B-1----:R-:W2:Y:S04]  /*cfc0*/  LDL.LU R46, [R1+0xc] ;  /* 0x00000c00012e7983 */ /* 0x002ea80000300800 */
        /* <DEDUP_REMOVED lines=138> */
[----:B------:R-:W2:Y:S04]  /*d870*/  LDL.LU R0, [R1+0x1b0] ;  /* 0x0001b00001007983 */ /* 0x000ea80000300800 */
[----:B0-----:R-:W2:Y:S04]  /*d880*/  LDL.LU R2, [R1+0x204] ;  /* 0x0002040001027983 */ /* 0x001ea80000300800 */
[----:B------:R0:W-:Y:S04]  /*d890*/  STL [R1+0x4f8], R116 ;  /* 0x0004f87401007387 */ /* 0x0001e80000100800 */
        /* <DEDUP_REMOVED lines=66> */
[----:B0-----:R-:W2:Y:S01]  /*dcc0*/  LDL.LU R149, [R1+0x12c] ;  /* 0x00012c0001957983 */ /* 0x001ea20000300800 */
[----:B---3--:R-:W-:-:S03]  /*dcd0*/  FADD R3, R43, R3 ;  /* 0x000000032b037221 */ /* 0x008fc60000000000 */
[----:B------:R0:W-:Y:S01]  /*dce0*/  STL [R1+0x470], R150 ;  /* 0x0004709601007387 */ /* 0x0001e20000100800 */
[----:B----4-:R-:W-:Y:S01]  /*dcf0*/  FADD R4, R44, R4 ;  /* 0x000000042c047221 */ /* 0x010fe20000000000 */
[----:B-----5:R-:W-:Y:S01]  /*dd00*/  FADD R5, R45, R5 ;  /* 0x000000052d057221 */ /* 0x020fe20000000000 */
[----:B--2---:R-:W-:Y:S01]  /*dd10*/  FADD R6, R46, R6 ;  /* 0x000000062e067221 */ /* 0x004fe20000000000 */
[----:B------:R-:W-:Y:S01]  /*dd20*/  FADD R7, R47, R7 ;  /* 0x000000072f077221 */ /* 0x000fe20000000000 */
[----:B0-----:R-:W2:Y:S04]  /*dd30*/  LDL.LU R150, [R1+0x128] ;  /* 0x0001280001967983 */ /* 0x001ea80000300800 */
[----:B------:R0:W-:Y:S01]  /*dd40*/  STL [R1+0x46c], R151 ;  /* 0x00046c9701007387 */ /* 0x0001e20000100800 */
[----:B------:R-:W-:Y:S01]  /*dd50*/  FADD R8, R48, R8 ;  /* 0x0000000830087221 */ /* 0x000fe20000000000 */
[----:B------:R-:W-:Y:S01]  /*dd60*/  FADD R9, R49, R9 ;  /* 0x0000000931097221 */ /* 0x000fe20000000000 */
[----:B------:R-:W-:Y:S01]  /*dd70*/  FADD R10, R50, R10 ;  /* 0x0000000a320a7221 */ /* 0x000fe20000000000 */
[----:B0-----:R-:W3:Y:S04]  /*dd80*/  LDL.LU R151, [R1+0x124] ;  /* 0x0001240001977983 */ /* 0x001ee80000300800 */
[----:B------:R-:W4:Y:S04]  /*dd90*/  LDL.LU R43, [R1+0x61c] ;  /* 0x00061c00012b7983 */ /* 0x000f280000300800 */
[----:B------:R-:W5:Y:S04]  /*dda0*/  LDL.LU R44, [R1+0x618] ;  /* 0x00061800012c7983 */ /* 0x000f680000300800 */
[----:B------:R-:W4:Y:S04]  /*ddb0*/  LDL.LU R45, [R1+0x614] ;  /* 0x00061400012d7983 */ /* 0x000f280000300800 */
[----:B------:R-:W5:Y:S01]  /*ddc0*/  LDL.LU R46, [R1+0x610] ;  /* 0x00061000012e7983 */ /* 0x000f620000300800 */
[----:B------:R-:W-:-:S03]  /*ddd0*/  FADD R11, R51, R11 ;  /* 0x0000000b330b7221 */ /* 0x000fc60000000000 */
[----:B------:R-:W4:Y:S01]  /*dde0*/  LDL.LU R47, [R1+0x60c] ;  /* 0x00060c00012f7983 */ /* 0x000f220000300800 */
[----:B------:R-:W-:-:S03]  /*ddf0*/  FADD R12, R52, R12 ;  /* 0x0000000c340c7221 */ /* 0x000fc60000000000 */
        /* <DEDUP_REMOVED lines=132> */
[----:B------:R-:W5:Y:S04]  /*e640*/  LDL.LU R114, [R1+0x500] ;  /* 0x0005000001727983 */ /* 0x000f680000300800 */
[----:B------:R-:W5:Y:S01]  /*e650*/  LDL.LU R115, [R1+0x4fc] ;  /* 0x0004fc0001737983 */ /* 0x000f620000300800 */
[----:B------:R-:W-:Y:S01]  /*e660*/  FADD R206, R149, R206 ;  /* 0x000000ce95ce7221 */ /* 0x000fe20000000000 */
[----:B------:R-:W-:Y:S01]  /*e670*/  FADD R237, R118, R237 ;  /* 0x000000ed76ed7221 */ /* 0x000fe20000000000 */
[----:B------:R-:W-:Y:S01]  /*e680*/  FADD R236, R119, R236 ;  /* 0x000000ec77ec7221 */ /* 0x000fe20000000000 */
[----:B------:R0:W-:Y:S01]  /*e690*/  STL [R1+0x200], R116 ;  /* 0x0002007401007387 */ /* 0x0001e20000100800 */
[----:B------:R-:W-:Y:S01]  /*e6a0*/  FADD R235, R120, R235 ;  /* 0x000000eb78eb7221 */ /* 0x000fe20000000000 */
        /* <DEDUP_REMOVED lines=8> */
[----:B0-----:R-:W4:Y:S01]  /*e730*/  LDL.LU R116, [R1+0x1b4] ;  /* 0x0001b40001747983 */ /* 0x001f220000300800 */
[----:B------:R-:W-:Y:S01]  /*e740*/  FADD R226, R129, R226 ;  /* 0x000000e281e27221 */ /* 0x000fe20000000000 */
[----:B------:R-:W-:Y:S01]  /*e750*/  FADD R225, R130, R225 ;  /* 0x000000e182e17221 */ /* 0x000fe20000000000 */
[----:B------:R-:W-:Y:S01]  /*e760*/  FADD R224, R131, R224 ;  /* 0x000000e083e07221 */ /* 0x000fe20000000000 */
[----:B------:R-:W4:Y:S01]  /*e770*/  LDL.LU R148, [R1+0x208] ;  /* 0x0002080001947983 */ /* 0x000f220000300800 */
[----:B------:R-:W-:Y:S01]  /*e780*/  FADD R223, R132, R223 ;  /* 0x000000df84df7221 */ /* 0x000fe20000000000 */
[----:B------:R-:W-:Y:S01]  /*e790*/  FADD R216, R139, R216 ;  /* 0x000000d88bd87221 */ /* 0x000fe20000000000 */
[----:B------:R-:W-:Y:S01]  /*e7a0*/  FADD R222, R133, R222 ;  /* 0x000000de85de7221 */ /* 0x000fe20000000000 */
        /* <DEDUP_REMOVED lines=8> */
[----:B------:R-:W5:Y:S01]  /*e830*/  LDL.LU R149, [R1+0x20c] ;  /* 0x00020c0001957983 */ /* 0x000f620000300800 */
[----:B------:R-:W-:Y:S01]  /*e840*/  FADD R212, R143, R212 ;  /* 0x000000d48fd47221 */ /* 0x000fe20000000000 */
[----:B------:R-:W-:Y:S01]  /*e850*/  FADD R218, R137, R218 ;  /* 0x000000da89da7221 */ /* 0x000fe20000000000 */
[----:B------:R-:W-:Y:S01]  /*e860*/  FADD R211, R144, R211 ;  /* 0x000000d390d37221 */ /* 0x000fe20000000000 */
[----:B------:R-:W5:Y:S01]  /*e870*/  LDL.LU R118, [R1+0x1bc] ;  /* 0x0001bc0001767983 */ /* 0x000f620000300800 */
[----:B------:R-:W-:Y:S01]  /*e880*/  FADD R217, R138, R217 ;  /* 0x000000d98ad97221 */ /* 0x000fe20000000000 */
[----:B------:R-:W-:Y:S01]  /*e890*/  FADD R210, R145, R210 ;  /* 0x000000d291d27221 */ /* 0x000fe20000000000 */
[----:B---3--:R-:W-:Y:S01]  /*e8a0*/  FADD R204, R151, R204 ;  /* 0x000000cc97cc7221 */ /* 0x008fe20000000000 */
[----:B------:R-:W3:Y:S01]  /*e8b0*/  LDL.LU R0, [R1+0x210] ;  /* 0x0002100001007983 */ /* 0x000ee20000300800 */
[----:B------:R-:W-:Y:S01]  /*e8c0*/  FADD R209, R146, R209 ;  /* 0x000000d192d17221 */ /* 0x000fe20000000000 */
[----:B--2---:R-:W-:Y:S01]  /*e8d0*/  FADD R205, R150, R205 ;  /* 0x000000cd96cd7221 */ /* 0x004fe20000000000 */
[----:B------:R-:W-:Y:S01]  /*e8e0*/  FADD R208, R147, R208 ;  /* 0x000000d093d07221 */ /* 0x000fe20000000000 */
[----:B------:R-:W2:Y:S04]  /*e8f0*/  LDL.LU R119, [R1+0x1c0] ;  /* 0x0001c00001777983 */ /* 0x000ea80000300800 */
[----:B0-----:R-:W2:Y:S04]  /*e900*/  LDL.LU R2, [R1+0x214] ;  /* 0x0002140001027983 */ /* 0x001ea80000300800 */
        /* <DEDUP_REMOVED lines=29> */
[----:B------:R-:W2:Y:S01]  /*eae0*/  LDL.LU R147, [R1+0x250] ;  /* 0x0002500001937983 */ /* 0x000ea20000300800 */
[----:B----4-:R-:W-:-:S03]  /*eaf0*/  FADD R148, R116, R148 ;  /* 0x0000009474947221 */ /* 0x010fc60000000000 */
[----:B------:R-:W4:Y:S04]  /*eb00*/  LDL.LU R116, [R1+0x4f8] ;  /* 0x0004f80001747983 */ /* 0x000f280000300800 */
[----:B------:R0:W-:Y:S01]  /*eb10*/  STL [R1+0x208], R148 ;  /* 0x0002089401007387 */ /* 0x0001e20000100800 */
[----:B-----5:R-:W-:-:S03]  /*eb20*/  FADD R149, R117, R149 ;  /* 0x0000009575957221 */ /* 0x020fc60000000000 */
[----:B0-----:R-:W5:Y:S04]  /*eb30*/  LDL.LU R148, [R1+0x254] ;  /* 0x0002540001947983 */ /* 0x001f680000300800 */
[----:B------:R-:W4:Y:S04]  /*eb40*/  LDL.LU R117, [R1+0x4f4] ;  /* 0x0004f40001757983 */ /* 0x000f280000300800 */
[----:B------:R0:W-:Y:S04]  /*eb50*/  STL [R1+0x20c], R149 ;  /* 0x00020c9501007387 */ /* 0x0001e80000100800 */
[----:B0-----:R-:W4:Y:S01]  /*eb60*/  LDL.LU R149, [R1+0x258] ;  /* 0x0002580001957983 */ /* 0x001f220000300800 */
[----:B---3--:R-:W-:Y:S01]  /*eb70*/  FADD R0, R118, R0 ;  /* 0x0000000076007221 */ /* 0x008fe20000000000 */
[----:B--2---:R-:W-:-:S02]  /*eb80*/  FADD R2, R119, R2 ;  /* 0x0000000277027221 */ /* 0x004fc40000000000 */
[----:B------:R-:W2:Y:S01]  /*eb90*/  LDL.LU R118, [R1+0x4f0] ;  /* 0x0004f00001767983 */ /* 0x000ea20000300800 */
[----:B------:R-:W-:-:S03]  /*eba0*/  FADD R121, R120, R121 ;  /* 0x0000007978797221 */ /* 0x000fc60000000000 */
[----:B------:R0:W-:Y:S01]  /*ebb0*/  STL [R1+0x210], R0 ;  /* 0x0002100001007387 */ /* 0x0001e20000100800 */
[----:B------:R-:W-:-:S03]  /*ebc0*/  FADD R123, R122, R123 ;  /* 0x0000007b7a7b7221 */ /* 0x000fc60000000000 */
[----:B0-----:R-:W3:Y:S04]  /*ebd0*/  LDL.LU R0, [R1+0x25c] ;  /* 0x00025c0001007983 */ /* 0x001ee80000300800 */
[----:B------:R-:W2:Y:S04]  /*ebe0*/  LDL.LU R119, [R1+0x4ec] ;  /* 0x0004ec0001777983 */ /* 0x000ea80000300800 */
[----:B------:R0:W-:Y:S01]  /*ebf0*/  STL [R1+0x214], R2 ;  /* 0x0002140201007387 */ /* 0x0001e20000100800 */
[----:B------:R-:W-:Y:S01]  /*ec00*/  FADD R125, R124, R125 ;  /* 0x0000007d7c7d7221 */ /* 0x000fe20000000000 */
[----:B------:R-:W-:-:S02]  /*ec10*/  FADD R127, R126, R127 ;  /* 0x0000007f7e7f7221 */ /* 0x000fc40000000000 */
[----:B0-----:R-:W2:Y:S04]  /*ec20*/  LDL.LU R2, [R1+0x260] ;  /* 0x0002600001027983 */ /* 0x001ea80000300800 */
[----:B------:R-:W2:Y:S04]  /*ec30*/  LDL.LU R120, [R1+0x4e8] ;  /* 0x0004e80001787983 */ /* 0x000ea80000300800 */
[----:B------:R0:W-:Y:S01]  /*ec40*/  STL [R1+0x218], R121 ;  /* 0x0002187901007387 */ /* 0x0001e20000100800 */
[----:B------:R-:W-:-:S03]  /*ec50*/  FADD R129, R128, R129 ;  /* 0x0000008180817221 */ /* 0x000fc60000000000 */
        /* <DEDUP_REMOVED lines=42> */
[----:B------:R0:W-:Y:S04]  /*ef00*/  STL [R1+0x244], R144 ;  /* 0x0002449001007387 */ /* 0x0001e80000100800 */
[----:B0-----:R-:W2:Y:S04]  /*ef10*/  LDL.LU R144, [R1+0x278] ;  /* 0x0002780001907983 */ /* 0x001ea80000300800 */
[----:B------:R-:W2:Y:S04]  /*ef20*/  LDL.LU R138, [R1+0x4a0] ;  /* 0x0004a000018a7983 */ /* 0x000ea80000300800 */
[----:B------:R0:W-:Y:S04]  /*ef30*/  STL [R1+0x248], R145 ;  /* 0x0002489101007387 */ /* 0x0001e80000100800 */
[----:B0-----:R-:W2:Y:S04]  /*ef40*/  LDL.LU R145, [R1+0x27c] ;  /* 0x00027c0001917983 */ /* 0x001ea80000300800 */
[----:B------:R0:W-:Y:S01]  /*ef50*/  STL [R1+0x24c], R146 ;  /* 0x00024c9201007387 */ /* 0x0001e20000100800 */
[----:B-----5:R-:W-:-:S03]  /*ef60*/  FADD R148, R24, R148 ;  /* 0x0000009418947221 */ /* 0x020fc60000000000 */
[----:B0-----:R-:W5:Y:S04]  /*ef70*/  LDL.LU R146, [R1+0x280] ;  /* 0x0002800001927983 */ /* 0x001f680000300800 */
[----:B------:R0:W-:Y:S04]  /*ef80*/  STL [R1+0x250], R147 ;  /* 0x0002509301007387 */ /* 0x0001e80000100800 */
[----:B0-----:R-:W5:Y:S01]  /*ef90*/  LDL.LU R147, [R1+0x284] ;  /* 0x0002840001937983 */ /* 0x001f620000300800 */
[----:B----4-:R-:W-:-:S03]  /*efa0*/  FADD R149, R25, R149 ;  /* 0x0000009519957221 */ /* 0x010fc60000000000 */
[----:B------:R0:W-:Y:S04]  /*efb0*/  STL [R1+0x254], R148 ;  /* 0x0002549401007387 */ /* 0x0001e80000100800 */
[----:B0-----:R-:W4:Y:S04]  /*efc0*/  LDL.LU R148, [R1+0x288] ;  /* 0x0002880001947983 */ /* 0x001f280000300800 */
[----:B------:R0:W-:Y:S04]  /*efd0*/  STL [R1+0x258], R149 ;  /* 0x0002589501007387 */ /* 0x0001e80000100800 */
[----:B0-----:R-:W4:Y:S04]  /*efe0*/  LDL.LU R149, [R1+0x28c] ;  /* 0x00028c0001957983 */ /* 0x001f280000300800 */
[----:B------:R-:W4:Y:S01]  /*eff0*/  LDL.LU R150, [R1+0x290] ;  /* 0x0002900001967983 */ /* 0x000f220000300800 */
[----:B---3--:R-:W-:-:S03]  /*f000*/  FADD R0, R26, R0 ;  /* 0x000000001a007221 */ /* 0x008fc60000000000 */
[----:B------:R-:W3:Y:S01]  /*f010*/  LDL.LU R151, [R1+0x294] ;  /* 0x0002940001977983 */ /* 0x000ee20000300800 */
[----:B--2---:R-:W-:-:S03]  /*f020*/  FADD R2, R27, R2 ;  /* 0x000000021b027221 */ /* 0x004fc60000000000 */
[----:B------:R0:W-:Y:S04]  /*f030*/  STL [R1+0x25c], R0 ;  /* 0x00025c0001007387 */ /* 0x0001e80000100800 */
[----:B------:R-:W2:Y:S04]  /*f040*/  LDL.LU R27, [R1+0x2c8] ;  /* 0x0002c800011b7983 */ /* 0x000ea80000300800 */
[----:B------:R-:W2:Y:S04]  /*f050*/  LDL.LU R26, [R1+0x2cc] ;  /* 0x0002cc00011a7983 */ /* 0x000ea80000300800 */
[----:B------:R1:W-:Y:S04]  /*f060*/  STL [R1+0x260], R2 ;  /* 0x0002600201007387 */ /* 0x0003e80000100800 */
[----:B------:R-:W2:Y:S04]  /*f070*/  LDL.LU R25, [R1+0x2d0] ;  /* 0x0002d00001197983 */ /* 0x000ea80000300800 */
[----:B------:R-:W2:Y:S04]  /*f080*/  LDL.LU R24, [R1+0x2d4] ;  /* 0x0002d40001187983 */ /* 0x000ea80000300800 */
[----:B0-----:R-:W2:Y:S04]  /*f090*/  LDL.LU R0, [R1+0x2d8] ;  /* 0x0002d80001007983 */ /* 0x001ea80000300800 */
[----:B-1----:R-:W2:Y:S01]  /*f0a0*/  LDL.LU R2, [R1+0x2dc] ;  /* 0x0002dc0001027983 */ /* 0x002ea20000300800 */
[----:B------:R-:W-:-:S05]  /*f0b0*/  FADD R139, R28, R139 ;  /* 0x0000008b1c8b7221 */ /* 0x000fca0000000000 */
[----:B------:R0:W-:Y:S04]  /*f0c0*/  STL [R1+0x264], R139 ;  /* 0x0002648b01007387 */ /* 0x0001e80000100800 */
[----:B0-----:R-:W2:Y:S01]  /*f0d0*/  LDL.LU R139, [R1+0x49c] ;  /* 0x00049c00018b7983 */ /* 0x001ea20000300800 */
[----:B------:R-:W-:-:S03]  /*f0e0*/  FADD R140, R29, R140 ;  /* 0x0000008c1d8c7221 */ /* 0x000fc60000000000 */
[----:B------:R-:W2:Y:S04]  /*f0f0*/  LDL.LU R28, [R1+0x2c4] ;  /* 0x0002c400011c7983 */ /* 0x000ea80000300800 */
        /* <DEDUP_REMOVED lines=20> */
[----:B------:R0:W-:Y:S01]  /*f240*/  STL [R1+0x27c], R145 ;  /* 0x00027c9101007387 */ /* 0x0001e20000100800 */
[----:B-----5:R-:W-:-:S03]  /*f250*/  FADD R146, R35, R146 ;  /* 0x0000009223927221 */ /* 0x020fc60000000000 */
[----:B0-----:R-:W5:Y:S04]  /*f260*/  LDL.LU R145, [R1+0x484] ;  /* 0x0004840001917983 */ /* 0x001f680000300800 */
[----:B------:R-:W5:Y:S04]  /*f270*/  LDL.LU R34, [R1+0x2ac] ;  /* 0x0002ac0001227983 */ /* 0x000f680000300800 */
[----:B------:R0:W-:Y:S01]  /*f280*/  STL [R1+0x280], R146 ;  /* 0x0002809201007387 */ /* 0x0001e20000100800 */
[----:B------:R-:W-:-:S03]  /*f290*/  FADD R147, R36, R147 ;  /* 0x0000009324937221 */ /* 0x000fc60000000000 */
[----:B0-----:R-:W5:Y:S04]  /*f2a0*/  LDL.LU R146, [R1+0x480] ;  /* 0x0004800001927983 */ /* 0x001f680000300800 */
[----:B------:R-:W5:Y:S01]  /*f2b0*/  LDL.LU R35, [R1+0x2a8] ;  /* 0x0002a80001237983 */ /* 0x000f620000300800 */
[----:B----4-:R-:W-:-:S03]  /*f2c0*/  FADD R148, R37, R148 ;  /* 0x0000009425947221 */ /* 0x010fc60000000000 */
[----:B------:R0:W-:Y:S04]  /*f2d0*/  STL [R1+0x284], R147 ;  /* 0x0002849301007387 */ /* 0x0001e80000100800 */
[----:B0-----:R-:W4:Y:S01]  /*f2e0*/  LDL.LU R147, [R1+0x47c] ;  /* 0x00047c0001937983 */ /* 0x001f220000300800 */
[----:B------:R-:W-:-:S03]  /*f2f0*/  FADD R149, R38, R149 ;  /* 0x0000009526957221 */ /* 0x000fc60000000000 */
[----:B------:R-:W4:Y:S01]  /*f300*/  LDL.LU R36, [R1+0x2a4] ;  /* 0x0002a40001247983 */ /* 0x000f220000300800 */
[----:B------:R-:W-:-:S03]  /*f310*/  FADD R150, R39, R150 ;  /* 0x0000009627967221 */ /* 0x000fc60000000000 */
[----:B------:R0:W-:Y:S04]  /*f320*/  STL [R1+0x288], R148 ;  /* 0x0002889401007387 */ /* 0x0001e80000100800 */
[----:B0-----:R-:W4:Y:S04]  /*f330*/  LDL.LU R148, [R1+0x478] ;  /* 0x0004780001947983 */ /* 0x001f280000300800 */
[----:B------:R-:W4:Y:S04]  /*f340*/  LDL.LU R37, [R1+0x2a0] ;  /* 0x0002a00001257983 */ /* 0x000f280000300800 */
[----:B------:R0:W-:Y:S04]  /*f350*/  STL [R1+0x28c], R149 ;  /* 0x00028c9501007387 */ /* 0x0001e80000100800 */
[----:B0-----:R-:W4:Y:S04]  /*f360*/  LDL.LU R149, [R1+0x474] ;  /* 0x0004740001957983 */ /* 0x001f280000300800 */
[----:B------:R-:W4:Y:S04]  /*f370*/  LDL.LU R38, [R1+0x29c] ;  /* 0x00029c0001267983 */ /* 0x000f280000300800 */
[----:B------:R0:W-:Y:S04]  /*f380*/  STL [R1+0x290], R150 ;  /* 0x0002909601007387 */ /* 0x0001e80000100800 */
[----:B0-----:R-:W4:Y:S04]  /*f390*/  LDL.LU R150, [R1+0x470] ;  /* 0x0004700001967983 */ /* 0x001f280000300800 */
[----:B------:R-:W4:Y:S01]  /*f3a0*/  LDL.LU R39, [R1+0x298] ;  /* 0x0002980001277983 */ /* 0x000f220000300800 */
[----:B---3--:R-:W-:-:S05]  /*f3b0*/  FADD R151, R40, R151 ;  /* 0x0000009728977221 */ /* 0x008fca0000000000 */
[----:B------:R0:W-:Y:S01]  /*f3c0*/  STL [R1+0x294], R151 ;  /* 0x0002949701007387 */ /* 0x0001e20000100800 */
[----:B--2---:R-:W-:-:S03]  /*f3d0*/  FADD R27, R53, R27 ;  /* 0x0000001b351b7221 */ /* 0x004fc60000000000 */
[----:B0-----:R-:W2:Y:S01]  /*f3e0*/  LDL.LU R151, [R1+0x46c] ;  /* 0x00046c0001977983 */ /* 0x001ea20000300800 */
        /* <DEDUP_REMOVED lines=11> */
[----:B-----5:R-:W-:Y:S01]  /*f4a0*/  FADD R34, R46, R34 ;  /* 0x000000222e227221 */ /* 0x020fe20000000000 */
[----:B------:R-:W-:Y:S01]  /*f4b0*/  FADD R35, R45, R35 ;  /* 0x000000232d237221 */ /* 0x000fe20000000000 */
[----:B----4-:R-:W-:Y:S01]  /*f4c0*/  FADD R36, R44, R36 ;  /* 0x000000242c247221 */ /* 0x010fe20000000000 */
[----:B------:R-:W-:Y:S01]  /*f4d0*/  FADD R37, R43, R37 ;  /* 0x000000252b257221 */ /* 0x000fe20000000000 */
[----:B------:R-:W-:Y:S01]  /*f4e0*/  FADD R38, R42, R38 ;  /* 0x000000262a267221 */ /* 0x000fe20000000000 */
[----:B------:R-:W-:-:S05]  /*f4f0*/  FADD R39, R41, R39 ;  /* 0x0000002729277221 */ /* 0x000fca0000000000 */
[----:B------:R0:W-:Y:S04]  /*f500*/  STL [R1+0x298], R39 ;  /* 0x0002982701007387 */ /* 0x0001e80000100800 */
        /* <DEDUP_REMOVED lines=14> */
[----:B------:R-:W2:Y:S04]  /*f5f0*/  LDL.LU R52, [R1+0x2e0] ;  /* 0x0002e00001347983 */ /* 0x000ea80000300800 */
[----:B------:R2:W-:Y:S04]  /*f600*/  STL [R1+0x2d4], R24 ;  /* 0x0002d41801007387 */ /* 0x0005e80000100800 */
[----:B------:R-:W2:Y:S04]  /*f610*/  LDL.LU R51, [R1+0x2e4] ;  /* 0x0002e40001337983 */ /* 0x000ea80000300800 */
[----:B------:R2:W-:Y:S04]  /*f620*/  STL [R1+0x2d8], R0 ;  /* 0x0002d80001007387 */ /* 0x0005e80000100800 */
        /* <DEDUP_REMOVED lines=13> */
[----:B-1----:R-:W2:Y:S04]  /*f700*/  LDL.LU R38, [R1+0x318] ;  /* 0x0003180001267983 */ /* 0x002ea80000300800 */
[----:B---3--:R-:W3:Y:S04]  /*f710*/  LDL.LU R37, [R1+0x31c] ;  /* 0x00031c0001257983 */ /* 0x008ee80000300800 */
[----:B----4-:R-:W4:Y:S04]  /*f720*/  LDL.LU R36, [R1+0x320] ;  /* 0x0003200001247983 */ /* 0x010f280000300800 */
[----:B-----5:R-:W5:Y:S04]  /*f730*/  LDL.LU R35, [R1+0x324] ;  /* 0x0003240001237983 */ /* 0x020f680000300800 */
[----:B--2---:R-:W2:Y:S04]  /*f740*/  LDL.LU R34, [R1+0x328] ;  /* 0x0003280001227983 */ /* 0x004ea80000300800 */
        /* <DEDUP_REMOVED lines=12> */
[----:B------:R-:W-:Y:S01]  /*f810*/  FADD R52, R59, R52 ;  /* 0x000000343b347221 */ /* 0x000fe20000000000 */
        /* <DEDUP_REMOVED lines=28> */
[----:B---3--:R-:W-:-:S03]  /*f9e0*/  FADD R37, R74, R37 ;  /* 0x000000254a257221 */ /* 0x008fc60000000000 */
[----:B------:R3:W-:Y:S01]  /*f9f0*/  STL [R1+0x318], R38 ;  /* 0x0003182601007387 */ /* 0x0007e20000100800 */
[----:B----4-:R-:W-:-:S03]  /*fa00*/  FADD R36, R75, R36 ;  /* 0x000000244b247221 */ /* 0x010fc60000000000 */
[----:B------:R4:W-:Y:S01]  /*fa10*/  STL [R1+0x31c], R37 ;  /* 0x00031c2501007387 */ /* 0x0009e20000100800 */
[----:B-----5:R-:W-:-:S03]  /*fa20*/  FADD R35, R76, R35 ;  /* 0x000000234c237221 */ /* 0x020fc60000000000 */
[----:B------:R5:W-:Y:S01]  /*fa30*/  STL [R1+0x320], R36 ;  /* 0x0003202401007387 */ /* 0x000be20000100800 */
[----:B--2---:R-:W-:-:S03]  /*fa40*/  FADD R34, R77, R34 ;  /* 0x000000224d227221 */ /* 0x004fc60000000000 */
        /* <DEDUP_REMOVED lines=22> */
[----:B0-----:R-:W2:Y:S01]  /*fbb0*/  LDL.LU R52, [R1+0x35c] ;  /* 0x00035c0001347983 */ /* 0x001ea20000300800 */
[----:B------:R-:W-:-:S03]  /*fbc0*/  FADD R2, R89, R2 ;  /* 0x0000000259027221 */ /* 0x000fc60000000000 */
[----:B------:R0:W-:Y:S04]  /*fbd0*/  STL [R1+0x350], R24 ;  /* 0x0003501801007387 */ /* 0x0001e80000100800 */
[----:B-1----:R-:W2:Y:S04]  /*fbe0*/  LDL.LU R51, [R1+0x360] ;  /* 0x0003600001337983 */ /* 0x002ea80000300800 */
        /* <DEDUP_REMOVED lines=181> */
[----:B------:R-:W-:Y:S01]  /*10740*/  FADD R0, R150, R0 ;  /* 0x0000000096007221 */ /* 0x000fe20000000000 */
[----:B------:R-:W-:-:S05]  /*10750*/  FADD R2, R2, R151 ;  /* 0x0000009702027221 */ /* 0x000fca0000000000 */
[----:B------:R1:W-:Y:S04]  /*10760*/  STL [R1+0x450], R2 ;  /* 0x0004500201007387 */ /* 0x0003e80000100800 */
[----:B------:R1:W-:Y:S04]  /*10770*/  STL [R1+0x448], R24 ;  /* 0x0004481801007387 */ /* 0x0003e80000100800 */
[----:B------:R1:W-:Y:S02]  /*10780*/  STL [R1+0x44c], R0 ;  /* 0x00044c0001007387 */ /* 0x0003e40000100800 */
.L_x_28:
[----:B-1----:R-:W1:Y:S02]  /*10790*/  LDC R0, c[0x0][0x28c] ;  /* 0x0000a300ff007b82 */ /* 0x002e640000000800 */
[----:B-1----:R-:W-:-:S13]  /*107a0*/  ISETP.GE.AND P0, PT, R0, 0x1, PT ;  /* 0x000000010000780c */ /* 0x002fda0003f06270 */
[----:B------:R-:W-:Y:S05]  /*107b0*/  @!P0 BRA `(.L_x_29) ;  /* 0x0000000000488947 */ /* 0x000fea0003800000 */
[----:B------:R-:W-:-:S06]  /*107c0*/  UISETP.NE.AND UP0, UPT, UR23, 0x3, UPT ;  /* 0x000000031700788c */ /* 0x000fcc000bf05270 */
[----:B------:R-:W-:-:S13]  /*107d0*/  PLOP3.LUT P0, PT, PT, PT, UP0, 0x80, 0x0 ;  /* 0x000000000000781c */ /* 0x000fda0003f0f008 */
[----:B------:R-:W-:Y:S05]  /*107e0*/  @!P0 BRA `(.L_x_30) ;  /* 0x0000000000048947 */ /* 0x000fea0003800000 */
[----:B------:R-:W-:Y:S01]  /*107f0*/  BPT.TRAP 0x1 ;  /* 0x000000040000795c */ /* 0x000fe20000300000 */
.L_x_30:
[----:B------:R-:W-:-:S04]  /*10800*/  UISETP.LT.AND UP0, UPT, UR9, 0x1, UPT ;  /* 0x000000010900788c */ /* 0x000fc8000bf01270 */
[----:B------:R-:W-:Y:S02]  /*10810*/  USEL UR8, UR9, 0x1, UP0 ;  /* 0x0000000109087887 */ /* 0x000fe40008000000 */
[----:B------:R-:W-:Y:S02]  /*10820*/  UISETP.GT.U32.AND UP0, UPT, UR13, 0x1, UPT ;  /* 0x000000010d00788c */ /* 0x000fe4000bf04070 */
[----:B------:R-:W-:-:S04]  /*10830*/  UIADD3 UR8, UR5, UR9, -UR8 ;  /* 0x0000000905087290 */ /* 0x000fc8000fffe808 */
[----:B------:R-:W-:Y:S01]  /*10840*/  UIMAD.WIDE.U32 UR6, UR8, -0x33333333, URZ ;  /* 0xcccccccd080678a5 */ /* 0x000fe2000f8e003f */
[----:B------:R-:W-:-:S03]  /*10850*/  PLOP3.LUT P0, PT, PT, PT, UP0, 0x80, 0x0 ;  /* 0x000000000000781c */ /* 0x000fc60003f0f008 */
[----:B------:R-:W-:-:S04]  /*10860*/  USHF.R.U32.HI UR6, URZ, 0x2, UR7 ;  /* 0x000000023f067899 */ /* 0x000fc80008011607 */
[----:B------:R-:W-:-:S04]  /*10870*/  UIMAD UR8, UR6, -0x5, UR8 ;  /* 0xfffffffb060878a4 */ /* 0x000fc8000f8e0208 */
[----:B------:R-:W-:-:S04]  /*10880*/  ULEA UR8, UR8, UR11, 0x3 ;  /* 0x0000000b08087291 */ /* 0x000fc8000f8e183f */
[----:B------:R-:W-:-:S04]  /*10890*/  UIADD3 UR8, UR8, 0x28, URZ ;  /* 0x0000002808087890 */ /* 0x000fc8000fffe03f */
[----:B------:R-:W-:-:S09]  /*108a0*/  UPRMT UR8, URZ, 0x654, UR8 ;  /* 0x000006543f087896 */ /* 0x000fd20008000008 */
[----:B------:R-:W-:Y:S01]  /*108b0*/  SYNCS.ARRIVE.TRANS64.RED.A1T0 RZ, [UR8], RZ ;  /* 0x000000ffffff79a7 */ /* 0x000fe20008100408 */
[----:B------:R-:W-:Y:S05]  /*108c0*/  @P0 BRA `(.L_x_29) ;  /* 0x0000000000040947 */ /* 0x000fea0003800000 */
[----:B------:R-:W-:Y:S01]  /*108d0*/  BPT.TRAP 0x1 ;  /* 0x000000040000795c */ /* 0x000fe20000300000 */
.L_x_29:
[----:B------:R-:W3:Y:S01]  /*108e0*/  LDL.LU R27, [R1+0x460] ;  /* 0x00046000011b7983 */ /* 0x000ee20000300800 */
[----:B------:R-:W1:Y:S01]  /*108f0*/  LDC R24, c[0x0][0x288] ;  /* 0x0000a200ff187b82 */ /* 0x000e620000000800 */
[----:B------:R-:W0:Y:S01]  /*10900*/  S2R R26, SR_TID.X ;  /* 0x00000000001a7919 */ /* 0x000e220000002100 */
[----:B------:R-:W-:Y:S01]  /*10910*/  UIADD3 UR8, UR9, UR5, URZ ;  /* 0x0000000509087290 */ /* 0x000fe2000fffe03f */
[----:B------:R-:W-:Y:S01]  /*10920*/  ULDC UR6, c[0x0][0x284] ;  /* 0x0000a10000067ab9 */ /* 0x000fe20000000800 */
[----:B------:R-:W4:Y:S01]  /*10930*/  LDL.LU R25, [R1+0x45c] ;  /* 0x00045c0001197983 */ /* 0x000f220000300800 */
[----:B------:R-:W-:Y:S01]  /*10940*/  USHF.R.S32.HI UR11, URZ, 0x1f, UR10 ;  /* 0x0000001f3f0b7899 */ /* 0x000fe2000801140a */
[----:B------:R-:W-:Y:S01]  /*10950*/  IMAD.MOV.U32 R40, RZ, RZ, -0x1 ;  /* 0xffffffffff287424 */ /* 0x000fe200078e00ff */
[----:B------:R-:W-:Y:S01]  /*10960*/  UISETP.GT.U32.AND UP0, UPT, UR8, 0x4, UPT ;  /* 0x000000040800788c */ /* 0x000fe2000bf04070 */
[----:B------:R-:W-:Y:S01]  /*10970*/  ULDC.64 UR16, c[0x0][0x5d0] ;  /* 0x0001740000107ab9 */ /* 0x000fe20000000a00 */
[----:B------:R-:W-:-:S02]  /*10980*/  UISETP.GE.U32.AND UP1, UPT, UR9, 0x5, UPT ;  /* 0x000000050900788c */ /* 0x000fc4000bf26070 */
[----:B------:R-:W-:Y:S02]  /*10990*/  UIMAD UR5, UR11, UR16, URZ ;  /* 0x000000100b0572a4 */ /* 0x000fe4000f8e023f */
[----:B------:R-:W-:Y:S01]  /*109a0*/  UISETP.LT.U32.AND UP0, UPT, UR9, 0x5, UP0 ;  /* 0x000000050900788c */ /* 0x000fe20008701070 */
[C---:B0-----:R-:W-:Y:S01]  /*109b0*/  LOP3.LUT R2, R26.reuse, 0x3, RZ, 0xc0, !PT ;  /* 0x000000031a027812 */ /* 0x041fe200078ec0ff */
[----:B------:R-:W-:Y:S01]  /*109c0*/  IMAD.SHL.U32 R32, R26, 0x2, RZ ;  /* 0x000000021a207824 */ /* 0x000fe200078e00ff */
[----:B------:R-:W-:-:S03]  /*109d0*/  SHF.R.U32.HI R34, RZ, 0x7, R26 ;  /* 0x00000007ff227819 */ /* 0x000fc6000001161a */
[----:B-1----:R-:W-:Y:S01]  /*109e0*/  IMAD R2, R2, -0x2, R24 ;  /* 0xfffffffe02027824 */ /* 0x002fe200078e0218 */
[----:B------:R-:W-:Y:S02]  /*109f0*/  LOP3.LUT R34, R34, 0x1, RZ, 0xc0, !PT ;  /* 0x0000000122227812 */ /* 0x000fe400078ec0ff */
[----:B------:R-:W-:-:S03]  /*10a00*/  LOP3.LUT R32, R32, 0x6, RZ, 0xc0, !PT ;  /* 0x0000000620207812 */ /* 0x000fc600078ec0ff */
[----:B------:R-:W-:Y:S02]  /*10a10*/  IMAD.SHL.U32 R35, R34, 0x40, RZ ;  /* 0x0000004022237824 */ /* 0x000fe400078e00ff */
[----:B---3--:R-:W-:-:S04]  /*10a20*/  IMAD.WIDE R36, R27, 0x100, RZ ;  /* 0x000001001b247825 */ /* 0x008fc800078e02ff */
[----:B----4-:R-:W-:Y:S01]  /*10a30*/  IMAD.SHL.U32 R0, R25, 0x100, RZ ;  /* 0x0000010019007824 */ /* 0x010fe200078e00ff */
[----:B------:R-:W-:-:S04]  /*10a40*/  PRMT R32, R32, 0x6540, R25 ;  /* 0x0000654020207816 */ /* 0x000fc80000000019 */
[----:B------:R-:W-:Y:S01]  /*10a50*/  ISETP.GE.AND P0, PT, R0, R24, PT ;  /* 0x000000180000720c */ /* 0x000fe20003f06270 */
[----:B------:R-:W-:Y:S01]  /*10a60*/  IMAD.IADD R0, R2, 0x1, -R0 ;  /* 0x0000000102007824 */ /* 0x000fe200078e0a00 */
[----:B------:R-:W-:Y:S02]  /*10a70*/  SHF.R.U32.HI R2, RZ, 0x2, R26 ;  /* 0x00000002ff027819 */ /* 0x000fe4000001161a */
[----:B------:R-:W-:Y:S01]  /*10a80*/  LOP3.LUT R24, R26, 0x60, RZ, 0xc0, !PT ;  /* 0x000000601a187812 */ /* 0x000fe200078ec0ff */
[----:B------:R-:W-:Y:S01]  /*10a90*/  IMAD.U32 R26, RZ, RZ, UR16 ;  /* 0x00000010ff1a7e24 */ /* 0x000fe2000f8e00ff */
[----:B------:R-:W-:Y:S02]  /*10aa0*/  LOP3.LUT R2, R2, 0x7, RZ, 0xc0, !PT ;  /* 0x0000000702027812 */ /* 0x000fe400078ec0ff */
[----:B------:R-:W-:Y:S02]  /*10ab0*/  SHF.R.U32.HI R24, RZ, 0x1, R24 ;  /* 0x00000001ff187819 */ /* 0x000fe40000011618 */
[----:B------:R-:W-:-:S02]  /*10ac0*/  LOP3.LUT R35, R35, 0x40, R2, 0xe2, !PT ;  /* 0x0000004023237812 */ /* 0x000fc400078ee202 */
[----:B------:R-:W-:Y:S02]  /*10ad0*/  IADD3 R2, RZ, -R24, -R2 ;  /* 0x80000018ff027210 */ /* 0x000fe40007ffe802 */
[----:B------:R-:W-:Y:S02]  /*10ae0*/  SHF.R.S32.HI R33, RZ, 0x1f, R32 ;  /* 0x0000001fff217819 */ /* 0x000fe40000011420 */
[----:B------:R-:W-:Y:S01]  /*10af0*/  LOP3.LUT R35, R36, R35, R24, 0xfe, !PT ;  /* 0x0000002324237212 */ /* 0x000fe200078efe18 */
[----:B------:R-:W-:Y:S02]  /*10b00*/  IMAD R34, R34, -0x40, R2 ;  /* 0xffffffc022227824 */ /* 0x000fe400078e0202 */
[----:B------:R-:W-:Y:S02]  /*10b10*/  IMAD.SHL.U32 R2, R27, 0x100, RZ ;  /* 0x000001001b027824 */ /* 0x000fe400078e00ff */
[----:B------:R-:W-:-:S03]  /*10b20*/  IMAD.WIDE.U32 R26, R26, UR10, R32 ;  /* 0x0000000a1a1a7c25 */ /* 0x000fc6000f8e0020 */
[C---:B------:R-:W-:Y:S02]  /*10b30*/  IADD3 R34, -R2.reuse, UR6, R34 ;  /* 0x0000000602227c10 */ /* 0x040fe4000fffe122 */
[----:B------:R-:W-:Y:S01]  /*10b40*/  ISETP.GE.OR P0, PT, R2, UR6, P0 ;  /* 0x0000000602007c0c */ /* 0x000fe20008706670 */
[----:B------:R-:W-:-:S04]  /*10b50*/  UIMAD.WIDE.U32 UR6, UR8, -0x33333333, URZ ;  /* 0xcccccccd080678a5 */ /* 0x000fc8000f8e003f */
[----:B------:R-:W-:Y:S02]  /*10b60*/  USHF.R.U32.HI UR6, URZ, 0x2, UR7 ;  /* 0x000000023f067899 */ /* 0x000fe40008011607 */
[----:B------:R-:W-:Y:S02]  /*10b70*/  UIMAD UR7, UR10, UR17, UR5 ;  /* 0x000000110a0772a4 */ /* 0x000fe4000f8e0205 */
[----:B------:R-:W-:-:S04]  /*10b80*/  USEL UR5, URZ, 0x1, !UP0 ;  /* 0x000000013f057887 */ /* 0x000fc8000c000000 */
[----:B------:R-:W-:Y:S01]  /*10b90*/  ULOP3.LUT UR4, UR4, UR5, URZ, 0x3c, !UPT ;  /* 0x0000000504047292 */ /* 0x000fe2000f8e3c3f */
[----:B------:R-:W-:Y:S01]  /*10ba0*/  VIADD R27, R27, UR7 ;  /* 0x000000071b1b7c36 */ /* 0x000fe20008000000 */
[----:B------:R-:W-:Y:S02]  /*10bb0*/  UIMAD UR5, UR6, -0x5, UR8 ;  /* 0xfffffffb060578a4 */ /* 0x000fe4000f8e0208 */
[----:B------:R-:W-:Y:S01]  /*10bc0*/  @UP1 ULOP3.LUT UR4, UR4, 0x1, UR6, 0x78, !UPT ;  /* 0x0000000104041892 */ /* 0x000fe2000f8e7806 */
[----:B------:R-:W-:Y:S11]  /*10bd0*/  @P0 BRA `(.L_x_31) ;  /* 0x0000012400b40947 */ /* 0x000ff60003800000 */
[----:B------:R-:W0:Y:S01]  /*10be0*/  LDC.64 R28, c[0x0][0x5c8] ;  /* 0x00017200ff1c7b82 */ /* 0x000e220000000a00 */
[----:B------:R-:W-:Y:S01]  /*10bf0*/  ULDC.64 UR6, c[0x0][0x5c0] ;  /* 0x0001700000067ab9 */ /* 0x000fe20000000a00 */
[----:B------:R-:W-:Y:S01]  /*10c00*/  BSSY B0, `(.L_x_31) ;  /* 0x000126a000007945 */ /* 0x000fe20003800000 */
[-C--:B0-----:R-:W-:Y:S01]  /*10c10*/  IMAD R2, R37, R28.reuse, RZ ;  /* 0x0000001c25027224 */ /* 0x081fe200078e02ff */
[----:B------:R-:W-:Y:S01]  /*10c20*/  SHF.L.U64.HI R38, R28, 0x3, R29 ;  /* 0x000000031c267819 */ /* 0x000fe2000001021d */
[----:B------:R-:W-:-:S04]  /*10c30*/  IMAD.WIDE.U32 R26, R35, R28, R26 ;  /* 0x0000001c231a7225 */ /* 0x000fc800078e001a */
[----:B------:R-:W-:Y:S01]  /*10c40*/  IMAD R2, R35, R29, R2 ;  /* 0x0000001d23027224 */ /* 0x000fe200078e0202 */
[C---:B------:R-:W-:Y:S01]  /*10c50*/  LEA R30, P2, R28.reuse, R26, 0x7 ;  /* 0x0000001a1c1e7211 */ /* 0x040fe200078438ff */
[----:B------:R-:W-:Y:S01]  /*10c60*/  IMAD.SHL.U32 R25, R28, 0x8, RZ ;  /* 0x000000081c197824 */ /* 0x000fe200078e00ff */
[----:B------:R-:W-:Y:S01]  /*10c70*/  IADD3 R24, P5, R26, UR6, RZ ;  /* 0x000000061a187c10 */ /* 0x000fe2000ffbe0ff */
[----:B------:R-:W-:-:S03]  /*10c80*/  IMAD.IADD R2, R27, 0x1, R2 ;  /* 0x000000011b027824 */ /* 0x000fc600078e0202 */
[----:B------:R-:W-:Y:S02]  /*10c90*/  IADD3 R26, P0, P1, R26, UR6, R25 ;  /* 0x000000061a1a7c10 */ /* 0x000fe4000f91e019 */
[----:B------:R-:W-:Y:S02]  /*10ca0*/  LEA.HI.X R31, R28, R2, R29, 0x7, P2 ;  /* 0x000000021c1f7211 */ /* 0x000fe400010f3c1d */
[----:B------:R-:W-:Y:S02]  /*10cb0*/  IADD3 R28, P2, P3, R30, UR6, R25 ;  /* 0x000000061e1c7c10 */ /* 0x000fe4000fb5e019 */
[----:B------:R-:W-:Y:S02]  /*10cc0*/  IADD3.X R25, R2, UR7, RZ, P5, !PT ;  /* 0x0000000702197c10 */ /* 0x000fe4000affe4ff */
[----:B------:R-:W-:Y:S02]  /*10cd0*/  FSETP.NEU.AND P5, PT, RZ, UR22, PT ;  /* 0x00000016ff007c0b */ /* 0x000fe4000bfad000 */
[----:B------:R-:W-:-:S02]  /*10ce0*/  IADD3 R30, P6, R30, UR6, RZ ;  /* 0x000000061e1e7c10 */ /* 0x000fc4000ffde0ff */
[C-C-:B------:R-:W-:Y:S02]  /*10cf0*/  IADD3.X R29, R31.reuse, UR7, R38.reuse, P2, P3 ;  /* 0x000000071f1d7c10 */ /* 0x140fe400097e6426 */
[----:B------:R-:W-:Y:S02]  /*10d00*/  IADD3.X R27, R2, UR7, R38, P0, P1 ;  /* 0x00000007021b7c10 */ /* 0x000fe400087e2426 */
[----:B------:R-:W-:-:S05]  /*10d10*/  IADD3.X R31, R31, UR7, RZ, P6, !PT ;  /* 0x000000071f1f7c10 */ /* 0x000fca000b7fe4ff */
[----:B------:R-:W-:Y:S05]  /*10d20*/  @!P5 BRA `(.L_x_32) ;  /* 0x000000d800f8d947 */ /* 0x000fea0003800000 */
[----:B------:R-:W-:Y:S01]  /*10d30*/  ULDC.64 UR6, c[0x0][0x5b8] ;  /* 0x00016e0000067ab9 */ /* 0x000fe20000000a00 */
[----:B------:R-:W-:Y:S01]  /*10d40*/  BSSY B1, `(.L_x_33) ;  /* 0x0000013000017945 */ /* 0x000fe20003800000 */
[----:B------:R-:W-:Y:S01]  /*10d50*/  IMAD.U32 R2, RZ, RZ, UR6 ;  /* 0x00000006ff027e24 */ /* 0x000fe2000f8e00ff */
[----:B------:R-:W-:-:S03]  /*10d60*/  UIMAD UR6, UR11, UR6, URZ ;  /* 0x000000060b0672a4 */ /* 0x000fc6000f8e023f */
[----:B------:R-:W-:Y:S01]  /*10d70*/  IMAD.WIDE.U32 R32, R2, UR10, R32 ;  /* 0x0000000a02207c25 */ /* 0x000fe2000f8e0020 */
[----:B------:R-:W-:-:S03]  /*10d80*/  UIMAD UR6, UR10, UR7, UR6 ;  /* 0x000000070a0672a4 */ /* 0x000fc6000f8e0206 */
[----:B------:R-:W-:Y:S01]  /*10d90*/  IMAD.MOV.U32 R38, RZ, RZ, R32 ;  /* 0x000000ffff267224 */ /* 0x000fe200078e0020 */
[----:B------:R-:W-:Y:S02]  /*10da0*/  ULDC.64 UR10, c[0x0][0x5a8] ;  /* 0x00016a00000a7ab9 */ /* 0x000fe40000000a00 */
[----:B------:R-:W-:Y:S01]  /*10db0*/  VIADD R39, R33, UR6 ;  /* 0x0000000621277c36 */ /* 0x000fe20008000000 */
[----:B------:R-:W-:Y:S02]  /*10dc0*/  ULDC.64 UR6, c[0x0][0x5b0] ;  /* 0x00016c0000067ab9 */ /* 0x000fe40000000a00 */
[----:B------:R-:W-:Y:S02]  /*10dd0*/  IMAD R2, R37, UR6, RZ ;  /* 0x0000000625027c24 */ /* 0x000fe4000f8e02ff */
[----:B------:R-:W-:-:S04]  /*10de0*/  IMAD.WIDE.U32 R32, R35, UR6, R38 ;  /* 0x0000000623207c25 */ /* 0x000fc8000f8e0026 */
[----:B------:R-:W-:Y:S01]  /*10df0*/  IMAD R2, R35, UR7, R2 ;  /* 0x0000000723027c24 */ /* 0x000fe2000f8e0202 */
[----:B------:R-:W-:-:S04]  /*10e00*/  IADD3 R32, P0, R32, UR10, RZ ;  /* 0x0000000a20207c10 */ /* 0x000fc8000ff1e0ff */
[--C-:B------:R-:W-:Y:S02]  /*10e10*/  IADD3.X R33, R33, UR11, R2.reuse, P0, !PT ;  /* 0x0000000b21217c10 */ /* 0x100fe400087fe402 */
[----:B------:R-:W-:Y:S02]  /*10e20*/  ISETP.GE.AND P0, PT, R34, 0x1, PT ;  /* 0x000000012200780c */ /* 0x000fe40003f06270 */
[----:B------:R-:W-:Y:S02]  /*10e30*/  PRMT R2, RZ, 0x7610, R2 ;  /* 0x00007610ff027816 */ /* 0x000fe40000000002 */
[----:B------:R-:W-:-:S13]  /*10e40*/  ISETP.LT.OR P1, PT, R0, 0x1, !P0 ;  /* 0x000000010000780c */ /* 0x000fda0004721670 */
[----:B------:R-:W-:Y:S05]  /*10e50*/  @P1 BRA `(.L_x_34) ;  /* 0x0000000000041947 */ /* 0x000fea0003800000 */
[----:B------:R0:W5:Y:S02]  /*10e60*/  LDG.E.U8 R2, desc[UR20][R32.64] ;  /* 0x0000001420027981 */ /* 0x000164000c1e1100 */
.L_x_34:
[----:B------:R-:W-:Y:S05]  /*10e70*/  BSYNC B1 ;  /* 0x0000000000017941 */ /* 0x000fea0003800000 */
.L_x_33:
[----:B-----5:R-:W-:Y:S01]  /*10e80*/  LOP3.LUT R2, R2, 0xff, RZ, 0xc0, !PT ;  /* 0x000000ff02027812 */ /* 0x020fe200078ec0ff */
[----:B------:R-:W-:Y:S03]  /*10e90*/  BSSY B1, `(.L_x_35) ;  /* 0x000000b000017945 */ /* 0x000fe60003800000 */
[----:B------:R-:W-:-:S05]  /*10ea0*/  F2FP.F16.E5M2.UNPACK_B R2, R2 ;  /* 0x00000002ff02723e */ /* 0x000fca00020004ff */
[----:B------:R-:W-:-:S05]  /*10eb0*/  HADD2.F32 R2, -RZ, R2.H0_H0 ;  /* 0x20000002ff027230 */ /* 0x000fca0000004100 */
[----:B------:R-:W-:-:S04]  /*10ec0*/  FMUL R2, R2, UR22 ;  /* 0x0000001602027c20 */ /* 0x000fc80008400000 */
[--C-:B------:R-:W-:Y:S01]  /*10ed0*/  FFMA R3, R3, UR15, R2.reuse ;  /* 0x0000000f03037c23 */ /* 0x100fe20008000002 */
[----:B------:R-:W-:-:S04]  /*10ee0*/  PRMT R2, RZ, 0x7610, R2 ;  /* 0x00007610ff027816 */ /* 0x000fc80000000002 */
[----:B------:R-:W-:-:S05]  /*10ef0*/  F2FP.SATFINITE.E5M2.F32.PACK_AB_MERGE_C R3, RZ, R3, RZ ;  /* 0x00000003ff03723e */ /* 0x000fca00048060ff */
[----:B------:R1:W-:Y:S01]  /*10f00*/  @!P1 STG.E.U8 desc[UR20][R24.64], R3 ;  /* 0x0000000318009986 */ /* 0x0003e2000c101114 */
[----:B------:R-:W-:-:S13]  /*10f10*/  ISETP.LT.OR P1, PT, R0, 0x2, !P0 ;  /* 0x000000020000780c */ /* 0x000fda0004721670 */
[----:B-1----:R-:W-:Y:S05]  /*10f20*/  @P1 BRA `(.L_x_36) ;  /* 0x0000000000041947 */ /* 0x002fea0003800000 */
[----:B------:R1:W5:Y:S02]  /*10f30*/  LDG.E.U8 R2, desc[UR20][R32.64+0x1] ;  /* 0x0000011420027981 */ /* 0x000364000c1e1100 */
.L_x_36:
[----:B------:R-:W-:Y:S05]  /*10f40*/  BSYNC B1 ;  /* 0x0000000000017941 */ /* 0x000fea0003800000 */
.L_x_35:
[----:B-----5:R-:W-:Y:S01]  /*10f50*/  LOP3.LUT R2, R2, 0xff, RZ, 0xc0, !PT ;  /* 0x000000ff02027812 */ /* 0x020fe200078ec0ff */
[----:B------:R-:W-:Y:S03]  /*10f60*/  BSSY B1, `(.L_x_37) ;  /* 0x0000013000017945 */ /* 0x000fe60003800000 */
[----:B------:R-:W-:-:S05]  /*10f70*/  F2FP.F16.E5M2.UNPACK_B R2, R2 ;  /* 0x00000002ff02723e */ /* 0x000fca00020004ff */
[----:B------:R-:W-:-:S05]  /*10f80*/  HADD2.F32 R2, -RZ, R2.H0_H0 ;  /* 0x20000002ff027230 */ /* 0x000fca0000004100 */
[----:B------:R-:W-:-:S04]  /*10f90*/  FMUL R2, R2, UR22 ;  /* 0x0000001602027c20 */ /* 0x000fc80008400000 */
[----:B------:R-:W-:-:S05]  /*10fa0*/  FFMA R4, R4, UR15, R2 ;  /* 0x0000000f04047c23 */ /* 0x000fca0008000002 */
[----:B------:R-:W-:-:S05]  /*10fb0*/  F2FP.SATFINITE.E5M2.F32.PACK_AB_MERGE_C R4, RZ, R4, RZ ;  /* 0x00000004ff04723e */ /* 0x000fca00048060ff */
[----:B------:R3:W-:Y:S01]  /*10fc0*/  @!P1 STG.E.U8 desc[UR20][R24.64+0x1], R4 ;  /* 0x0000010418009986 */ /* 0x0007e2000c101114 */
[----:B------:R-:W-:-:S05]  /*10fd0*/  IADD3 R2, P1, R35, 0x8, RZ ;  /* 0x0000000823027810 */ /* 0x000fca0007f3e0ff */
[----:B------:R-:W-:-:S04]  /*10fe0*/  IMAD.X R3, RZ, RZ, R37, P1 ;  /* 0x000000ffff037224 */ /* 0x000fc800008e0625 */
[----:B------:R-:W-:-:S04]  /*10ff0*/  IMAD R3, R3, UR6, RZ ;  /* 0x0000000603037c24 */ /* 0x000fc8000f8e02ff */
[C---:B---3--:R-:W-:Y:S02]  /*11000*/  IMAD R4, R2.reuse, UR7, R3 ;  /* 0x0000000702047c24 */ /* 0x048fe4000f8e0203 */
[----:B------:R-:W-:-:S03]  /*11010*/  IMAD.WIDE.U32 R2, R2, UR6, R38 ;  /* 0x0000000602027c25 */ /* 0x000fc6000f8e0026 */
[----:B------:R-:W-:-:S04]  /*11020*/  IADD3 R2, P1, R2, UR10, RZ ;  /* 0x0000000a02027c10 */ /* 0x000fc8000ff3e0ff */
[--C-:B------:R-:W-:Y:S02]  /*11030*/  IADD3.X R3, R3, UR11, R4.reuse, P1, !PT ;  /* 0x0000000b03037c10 */ /* 0x100fe40008ffe404 */
[----:B------:R-:W-:Y:S02]  /*11040*/  ISETP.GE.AND P1, PT, R34, 0x9, PT ;  /* 0x000000092200780c */ /* 0x000fe40003f26270 */
[----:B------:R-:W-:Y:S02]  /*11050*/  PRMT R4, RZ, 0x7610, R4 ;  /* 0x00007610ff047816 */ /* 0x000fe40000000004 */
[----:B------:R-:W-:-:S13]  /*11060*/  ISETP.LT.OR P2, PT, R0, 0x1, !P1 ;  /* 0x000000010000780c */ /* 0x000fda0004f41670 */
[----:B------:R-:W-:Y:S05]  /*11070*/  @P2 BRA `(.L_x_38) ;  /* 0x0000000000042947 */ /* 0x000fea0003800000 */
[----:B------:R3:W5:Y:S02]  /*11080*/  LDG.E.U8 R4, desc[UR20][R2.64] ;  /* 0x0000001402047981 */ /* 0x000764000c1e1100 */
.L_x_38:
[----:B------:R-:W-:Y:S05]  /*11090*/  BSYNC B1 ;  /* 0x0000000000017941 */ /* 0x000fea0003800000 */
.L_x_37:
        /* <DEDUP_REMOVED lines=10> */
[----:B----4-:R-:W-:Y:S05]  /*11140*/  @P2 BRA `(.L_x_40) ;  /* 0x0000000000042947 */ /* 0x010fea0003800000 */
[----:B------:R4:W5:Y:S02]  /*11150*/  LDG.E.U8 R4, desc[UR20][R2.64+0x1] ;  /* 0x0000011402047981 */ /* 0x000964000c1e1100 */
.L_x_40:
[----:B------:R-:W-:Y:S05]  /*11160*/  BSYNC B1 ;  /* 0x0000000000017941 */ /* 0x000fea0003800000 */
.L_x_39:
[----:B-----5:R-:W-:Y:S01]  /*11170*/  LOP3.LUT R4, R4, 0xff, RZ, 0xc0, !PT ;  /* 0x000000ff04047812 */ /* 0x020fe200078ec0ff */
[----:B------:R-:W-:Y:S01]  /*11180*/  BSSY B1, `(.L_x_41) ;  /* 0x000000b000017945 */ /* 0x000fe20003800000 */
[----:B------:R-:W-:Y:S02]  /*11190*/  ISETP.LT.OR P3, PT, R0, 0x9, !P0 ;  /* 0x000000090000780c */ /* 0x000fe40004761670 */
[----:B------:R-:W-:-:S05]  /*111a0*/  F2FP.F16.E5M2.UNPACK_B R4, R4 ;  /* 0x00000004ff04723e */ /* 0x000fca00020004ff */
[----:B------:R-:W-:-:S05]  /*111b0*/  HADD2.F32 R4, -RZ, R4.H0_H0 ;  /* 0x20000004ff047230 */ /* 0x000fca0000004100 */
[----:B------:R-:W-:-:S04]  /*111c0*/  FMUL R4, R4, UR22 ;  /* 0x0000001604047c20 */ /* 0x000fc80008400000 */
[--C-:B------:R-:W-:Y:S01]  /*111d0*/  FFMA R6, R6, UR15, R4.reuse ;  /* 0x0000000f06067c23 */ /* 0x100fe20008000004 */
[----:B------:R-:W-:-:S04]  /*111e0*/  PRMT R4, RZ, 0x7610, R4 ;  /* 0x00007610ff047816 */ /* 0x000fc80000000004 */
[----:B------:R-:W-:-:S05]  /*111f0*/  F2FP.SATFINITE.E5M2.F32.PACK_AB_MERGE_C R6, RZ, R6, RZ ;  /* 0x00000006ff06723e */ /* 0x000fca00048060ff */
[----:B------:R0:W-:Y:S01]  /*11200*/  @!P2 STG.E.U8 desc[UR20][R26.64+0x1], R6 ;  /* 0x000001061a00a986 */ /* 0x0001e2000c101114 */
[----:B------:R-:W-:Y:S05]  /*11210*/  @P3 BRA `(.L_x_42) ;  /* 0x0000000000043947 */ /* 0x000fea0003800000 */
[----:B------:R0:W5:Y:S02]  /*11220*/  LDG.E.U8 R4, desc[UR20][R32.64+0x8] ;  /* 0x0000081420047981 */ /* 0x000164000c1e1100 */
.L_x_42:
[----:B------:R-:W-:Y:S05]  /*11230*/  BSYNC B1 ;  /* 0x0000000000017941 */ /* 0x000fea0003800000 */
.L_x_41:
        /* <DEDUP_REMOVED lines=12> */
.L_x_44:
[----:B------:R-:W-:Y:S05]  /*11300*/  BSYNC B1 ;  /* 0x0000000000017941 */ /* 0x000fea0003800000 */
.L_x_43:
        /* <DEDUP_REMOVED lines=12> */
.L_x_46:
[----:B------:R-:W-:Y:S05]  /*113d0*/  BSYNC B1 ;  /* 0x0000000000017941 */ /* 0x000fea0003800000 */
.L_x_45:
        /* <DEDUP_REMOVED lines=12> */
.L_x_48:
[----:B------:R-:W-:Y:S05]  /*114a0*/  BSYNC B1 ;  /* 0x0000000000017941 */ /* 0x000fea0003800000 */
.L_x_47:
        /* <DEDUP_REMOVED lines=12> */
.L_x_50:
[----:B------:R-:W-:Y:S05]  /*11570*/  BSYNC B1 ;  /* 0x0000000000017941 */ /* 0x000fea0003800000 */
.L_x_49:
        /* <DEDUP_REMOVED lines=12> */
.L_x_52:
[----:B------:R-:W-:Y:S05]  /*11640*/  BSYNC B1 ;  /* 0x0000000000017941 */ /* 0x000fea0003800000 */
.L_x_51:
        /* <DEDUP_REMOVED lines=12> */
.L_x_54:
[----:B------:R-:W-:Y:S05]  /*11710*/  BSYNC B1 ;  /* 0x0000000000017941 */ /* 0x000fea0003800000 */
.L_x_53:
        /* <DEDUP_REMOVED lines=12> */
.L_x_56:
[----:B------:R-:W-:Y:S05]  /*117e0*/  BSYNC B1 ;  /* 0x0000000000017941 */ /* 0x000fea0003800000 */
.L_x_55:
        /* <DEDUP_REMOVED lines=12> */
.L_x_58:
[----:B------:R-:W-:Y:S05]  /*118b0*/  BSYNC B1 ;  /* 0x0000000000017941 */ /* 0x000fea0003800000 */
.L_x_57:
        /* <DEDUP_REMOVED lines=12> */
.L_x_60:
[----:B------:R-:W-:Y:S05]  /*11980*/  BSYNC B1 ;  /* 0x0000000000017941 */ /* 0x000fea0003800000 */
.L_x_59:
        /* <DEDUP_REMOVED lines=12> */
.L_x_62:
[----:B------:R-:W-:Y:S05]  /*11a50*/  BSYNC B1 ;  /* 0x0000000000017941 */ /* 0x000fea0003800000 */
.L_x_61:
        /* <DEDUP_REMOVED lines=12> */
.L_x_64:
[----:B------:R-:W-:Y:S05]  /*11b20*/  BSYNC B1 ;  /* 0x0000000000017941 */ /* 0x000fea0003800000 */
.L_x_63:
        /* <DEDUP_REMOVED lines=12> */
.L_x_66:
[----:B------:R-:W-:Y:S05]  /*11bf0*/  BSYNC B1 ;  /* 0x0000000000017941 */ /* 0x000fea0003800000 */
.L_x_65:
        /* <DEDUP_REMOVED lines=12> */
.L_x_68:
[----:B------:R-:W-:Y:S05]  /*11cc0*/  BSYNC B1 ;  /* 0x0000000000017941 */ /* 0x000fea0003800000 */
.L_x_67:
        /* <DEDUP_REMOVED lines=12> */
.L_x_70:
[----:B------:R-:W-:Y:S05]  /*11d90*/  BSYNC B1 ;  /* 0x0000000000017941 */ /* 0x000fea0003800000 */
.L_x_69:
        /* <DEDUP_REMOVED lines=12> */
.L_x_72:
[----:B------:R-:W-:Y:S05]  /*11e60*/  BSYNC B1 ;  /* 0x0000000000017941 */ /* 0x000fea0003800000 */
.L_x_71:
        /* <DEDUP_REMOVED lines=12> */
.L_x_74:
[----:B------:R-:W-:Y:S05]  /*11f30*/  BSYNC B1 ;  /* 0x0000000000017941 */ /* 0x000fea0003800000 */
.L_x_73:
        /* <DEDUP_REMOVED lines=12> */
.L_x_76:
[----:B------:R-:W-:Y:S05]  /*12000*/  BSYNC B1 ;  /* 0x0000000000017941 */ /* 0x000fea0003800000 */
.L_x_75:
        /* <DEDUP_REMOVED lines=12> */
.L_x_78:
[----:B------:R-:W-:Y:S05]  /*120d0*/  BSYNC B1 ;  /* 0x0000000000017941 */ /* 0x000fea0003800000 */
.L_x_77:
        /* <DEDUP_REMOVED lines=12> */
.L_x_80:
[----:B------:R-:W-:Y:S05]  /*121a0*/  BSYNC B1 ;  /* 0x0000000000017941 */ /* 0x000fea0003800000 */
.L_x_79:
        /* <DEDUP_REMOVED lines=12> */
.L_x_82:
[----:B------:R-:W-:Y:S05]  /*12270*/  BSYNC B1 ;  /* 0x0000000000017941 */ /* 0x000fea0003800000 */
.L_x_81:
        /* <DEDUP_REMOVED lines=12> */
.L_x_84:
[----:B------:R-:W-:Y:S05]  /*12340*/  BSYNC B1 ;  /* 0x0000000000017941 */ /* 0x000fea0003800000 */
.L_x_83:
        /* <DEDUP_REMOVED lines=12> */
.L_x_86:
[----:B------:R-:W-:Y:S05]  /*12410*/  BSYNC B1 ;  /* 0x0000000000017941 */ /* 0x000fea0003800000 */
.L_x_85:
        /* <DEDUP_REMOVED lines=12> */
.L_x_88:
[----:B------:R-:W-:Y:S05]  /*124e0*/  BSYNC B1 ;  /* 0x0000000000017941 */ /* 0x000fea0003800000 */
.L_x_87:
        /* <DEDUP_REMOVED lines=12> */
.L_x_90:
[----:B------:R-:W-:Y:S05]  /*125b0*/  BSYNC B1 ;  /* 0x0000000000017941 */ /* 0x000fea0003800000 */
.L_x_89:
        /* <DEDUP_REMOVED lines=12> */
.L_x_92:
[----:B------:R-:W-:Y:S05]  /*12680*/  BSYNC B1 ;  /* 0x0000000000017941 */ /* 0x000fea0003800000 */
.L_x_91:
        /* <DEDUP_REMOVED lines=12> */
.L_x_94:
[----:B------:R-:W-:Y:S05]  /*12750*/  BSYNC B1 ;  /* 0x0000000000017941 */ /* 0x000fea0003800000 */
.L_x_93:
        /* <DEDUP_REMOVED lines=12> */
.L_x_96:
[----:B------:R-:W-:Y:S05]  /*12820*/  BSYNC B1 ;  /* 0x0000000000017941 */ /* 0x000fea0003800000 */
.L_x_95:
        /* <DEDUP_REMOVED lines=12> */
.L_x_98:
[----:B------:R-:W-:Y:S05]  /*128f0*/  BSYNC B1 ;  /* 0x0000000000017941 */ /* 0x000fea0003800000 */
.L_x_97:
        /* <DEDUP_REMOVED lines=12> */
.L_x_100:
[----:B------:R-:W-:Y:S05]  /*129c0*/  BSYNC B1 ;  /* 0x0000000000017941 */ /* 0x000fea0003800000 */
.L_x_99:
        /* <DEDUP_REMOVED lines=12> */
.L_x_102:
[----:B------:R-:W-:Y:S05]  /*12a90*/  BSYNC B1 ;  /* 0x0000000000017941 */ /* 0x000fea0003800000 */
.L_x_101:
        /* <DEDUP_REMOVED lines=12> */
.L_x_104:
[----:B------:R-:W-:Y:S05]  /*12b60*/  BSYNC B1 ;  /* 0x0000000000017941 */ /* 0x000fea0003800000 */
.L_x_103:
        /* <DEDUP_REMOVED lines=12> */
.L_x_106:
[----:B------:R-:W-:Y:S05]  /*12c30*/  BSYNC B1 ;  /* 0x0000000000017941 */ /* 0x000fea0003800000 */
.L_x_105:
        /* <DEDUP_REMOVED lines=12> */
.L_x_108:
[----:B------:R-:W-:Y:S05]  /*12d00*/  BSYNC B1 ;  /* 0x0000000000017941 */ /* 0x000fea0003800000 */
.L_x_107:
        /* <DEDUP_REMOVED lines=12> */
.L_x_110:
[----:B------:R-:W-:Y:S05]  /*12dd0*/  BSYNC B1 ;  /* 0x0000000000017941 */ /* 0x000fea0003800000 */
.L_x_109:
        /* <DEDUP_REMOVED lines=12> */
.L_x_112:
[----:B------:R-:W-:Y:S05]  /*12ea0*/  BSYNC B1 ;  /* 0x0000000000017941 */ /* 0x000fea0003800000 */
.L_x_111:
        /* <DEDUP_REMOVED lines=12> */
.L_x_114:
[----:B------:R-:W-:Y:S05]  /*12f70*/  BSYNC B1 ;  /* 0x0000000000017941 */ /* 0x000fea0003800000 */
.L_x_113:
[----:B-----5:R-:W-:Y:S01]  /*12f80*/  LOP3.LUT R4, R4, 0xff, RZ, 0xc0, !PT ;  /* 0x000000ff04047812 */ /* 0x020fe200078ec0ff */
[----:B------:R-:W-:Y:S01]  /*12f90*/  BSSY B1, `(.L_x_115) ;  /* 0x000000b000017945 */ /* 0x000fe20003800000 */
[----:B------:R-:W-:Y:S02]  /*12fa0*/  ISETP.LT.OR P2, PT, R0, 0x52, !P0 ;  /* 0x000000520000780c */ /* 0x000fe40004741670 */
[----:B------:R-:W-:-:S05]  /*12fb0*/  F2FP.F16.E5M2.UNPACK_B R4, R4 ;  /* 0x00000004ff04723e */ /* 0x000fca00020004ff */
[----:B------:R-:W-:-:S05]  /*12fc0*/  HADD2.F32 R4, -RZ, R4.H0_H0 ;  /* 0x20000004ff047230 */ /* 0x000fca0000004100 */
[----:B------:R-:W-:-:S04]  /*12fd0*/  FMUL R4, R4, UR22 ;  /* 0x0000001604047c20 */ /* 0x000fc80008400000 */
[----:B------:R-:W-:-:S05]  /*12fe0*/  FFMA R4, R171, UR15, R4 ;  /* 0x0000000fab047c23 */ /* 0x000fca0008000004 */
[----:B------:R-:W-:Y:S02]  /*12ff0*/  F2FP.SATFINITE.E5M2.F32.PACK_AB_MERGE_C R5, RZ, R4, RZ ;  /* 0x00000004ff05723e */ /* 0x000fe400048060ff */
[----:B------:R-:W-:-:S03]  /*13000*/  PRMT R4, RZ, 0x7610, R4 ;  /* 0x00007610ff047816 */ /* 0x000fc60000000004 */
[----:B------:R0:W-:Y:S01]  /*13010*/  @!P3 STG.E.U8 desc[UR20][R24.64+0x50], R5 ;  /* 0x000050051800b986 */ /* 0x0001e2000c101114 */
[----:B------:R-:W-:Y:S05]  /*13020*/  @P2 BRA `(.L_x_116) ;  /* 0x0000000000042947 */ /* 0x000fea0003800000 */
[----:B------:R0:W5:Y:S02]  /*13030*/  LDG.E.U8 R4, desc[UR20][R32.64+0x51] ;  /* 0x0000511420047981 */ /* 0x000164000c1e1100 */
.L_x_116:
[----:B------:R-:W-:Y:S05]  /*13040*/  BSYNC B1 ;  /* 0x0000000000017941 */ /* 0x000fea0003800000 */
.L_x_115:
[----:B-----5:R-:W-:Y:S01]  /*13050*/  LOP3.LUT R4, R4, 0xff, RZ, 0xc0, !PT ;  /* 0x000000ff04047812 */ /* 0x020fe200078ec0ff */
[----:B------:R-:W-:Y:S01]  /*13060*/  BSSY B1, `(.L_x_117) ;  /* 0x000000b000017945 */ /* 0x000fe20003800000 */
[----:B------:R-:W-:Y:S02]  /*13070*/  ISETP.LT.OR P3, PT, R0, 0x51, !P1 ;  /* 0x000000510000780c */ /* 0x000fe40004f61670 */
[----:B------:R-:W-:-:S05]  /*13080*/  F2FP.F16.E5M2.UNPACK_B R4, R4 ;  /* 0x00000004ff04723e */ /* 0x000fca00020004ff */
[----:B------:R-:W-:-:S05]  /*13090*/  HADD2.F32 R4, -RZ, R4.H0_H0 ;  /* 0x20000004ff047230 */ /* 0x000fca0000004100 */
[----:B------:R-:W-:-:S04]  /*130a0*/  FMUL R4, R4, UR22 ;  /* 0x0000001604047c20 */ /* 0x000fc80008400000 */
[----:B------:R-:W-:-:S05]  /*130b0*/  FFMA R4, R172, UR15, R4 ;  /* 0x0000000fac047c23 */ /* 0x000fca0008000004 */
[----:B0-----:R-:W-:Y:S02]  /*130c0*/  F2FP.SATFINITE.E5M2.F32.PACK_AB_MERGE_C R5, RZ, R4, RZ ;  /* 0x00000004ff05723e */ /* 0x001fe400048060ff */
[----:B------:R-:W-:-:S03]  /*130d0*/  PRMT R4, RZ, 0x7610, R4 ;  /* 0x00007610ff047816 */ /* 0x000fc60000000004 */
[----:B------:R0:W-:Y:S01]  /*130e0*/  @!P2 STG.E.U8 desc[UR20][R24.64+0x51], R5 ;  /* 0x000051051800a986 */ /* 0x0001e2000c101114 */
[----:B------:R-:W-:Y:S05]  /*130f0*/  @P3 BRA `(.L_x_118) ;  /* 0x0000000000043947 */ /* 0x000fea0003800000 */
[----:B------:R0:W5:Y:S02]  /*13100*/  LDG.E.U8 R4, desc[UR20][R2.64+0x50] ;  /* 0x0000501402047981 */ /* 0x000164000c1e1100 */
.L_x_118:
[----:B------:R-:W-:Y:S05]  /*13110*/  BSYNC B1 ;  /* 0x0000000000017941 */ /* 0x000fea0003800000 */
.L_x_117:
        /* <DEDUP_REMOVED lines=12> */
.L_x_120:
[----:B------:R-:W-:Y:S05]  /*131e0*/  BSYNC B1 ;  /* 0x0000000000017941 */ /* 0x000fea0003800000 */
.L_x_119:
[----:B-----5:R-:W-:Y:S01]  /*131f0*/  LOP3.LUT R4, R4, 0xff, RZ, 0xc0, !PT ;  /* 0x000000ff04047812 */ /* 0x020fe200078ec0ff */
[----:B------:R-:W-:Y:S01]  /*13200*/  BSSY B1, `(.L_x_121) ;  /* 0x000000b000017945 */ /* 0x000fe20003800000 */
[----:B------:R-:W-:Y:S02]  /*13210*/  ISETP.LT.OR P3, PT, R0, 0x59, !P0 ;  /* 0x000000590000780c */ /* 0x000fe40004761670 */
[----:B------:R-:W-:-:S05]  /*13220*/  F2FP.F16.E5M2.UNPACK_B R4, R4 ;  /* 0x00000004ff04723e */ /* 0x000fca00020004ff */
[----:B------:R-:W-:-:S05]  /*13230*/  HADD2.F32 R4, -RZ, R4.H0_H0 ;  /* 0x20000004ff047230 */ /* 0x000fca0000004100 */
[----:B0-----:R-:W-:Y:S01]  /*13240*/  FMUL R5, R4, UR22 ;  /* 0x0000001604057c20 */ /* 0x001fe20008400000 */
[----:B------:R-:W-:-:S03]  /*13250*/  PRMT R4, RZ, 0x7610, R4 ;  /* 0x00007610ff047816 */ /* 0x000fc60000000004 */
[----:B------:R-:W-:-:S05]  /*13260*/  FFMA R5, R174, UR15, R5 ;  /* 0x0000000fae057c23 */ /* 0x000fca0008000005 */
[----:B------:R-:W-:-:S05]  /*13270*/  F2FP.SATFINITE.E5M2.F32.PACK_AB_MERGE_C R5, RZ, R5, RZ ;  /* 0x00000005ff05723e */ /* 0x000fca00048060ff */
[----:B------:R0:W-:Y:S01]  /*13280*/  @!P2 STG.E.U8 desc[UR20][R26.64+0x51], R5 ;  /* 0x000051051a00a986 */ /* 0x0001e2000c101114 */
[----:B------:R-:W-:Y:S05]  /*13290*/  @P3 BRA `(.L_x_122) ;  /* 0x0000000000043947 */ /* 0x000fea0003800000 */
[----:B------:R0:W5:Y:S02]  /*132a0*/  LDG.E.U8 R4, desc[UR20][R32.64+0x58] ;  /* 0x0000581420047981 */ /* 0x000164000c1e1100 */
.L_x_122:
[----:B------:R-:W-:Y:S05]  /*132b0*/  BSYNC B1 ;  /* 0x0000000000017941 */ /* 0x000fea0003800000 */
.L_x_121:
        /* <DEDUP_REMOVED lines=12> */
.L_x_124:
[----:B------:R-:W-:Y:S05]  /*13380*/  BSYNC B1 ;  /* 0x0000000000017941 */ /* 0x000fea0003800000 */
.L_x_123:
        /* <DEDUP_REMOVED lines=12> */
.L_x_126:
[----:B------:R-:W-:Y:S05]  /*13450*/  BSYNC B1 ;  /* 0x0000000000017941 */ /* 0x000fea0003800000 */
.L_x_125:
        /* <DEDUP_REMOVED lines=12> */
.L_x_128:
[----:B------:R-:W-:Y:S05]  /*13520*/  BSYNC B1 ;  /* 0x0000000000017941 */ /* 0x000fea0003800000 */
.L_x_127:
        /* <DEDUP_REMOVED lines=12> */
.L_x_130:
[----:B------:R-:W-:Y:S05]  /*135f0*/  BSYNC B1 ;  /* 0x0000000000017941 */ /* 0x000fea0003800000 */
.L_x_129:
        /* <DEDUP_REMOVED lines=12> */
.L_x_132:
[----:B------:R-:W-:Y:S05]  /*136c0*/  BSYNC B1 ;  /* 0x0000000000017941 */ /* 0x000fea0003800000 */
.L_x_131:
        /* <DEDUP_REMOVED lines=12> */
.L_x_134:
[----:B------:R-:W-:Y:S05]  /*13790*/  BSYNC B1 ;  /* 0x0000000000017941 */ /* 0x000fea0003800000 */
.L_x_133:
        /* <DEDUP_REMOVED lines=12> */
.L_x_136:
[----:B------:R-:W-:Y:S05]  /*13860*/  BSYNC B1 ;  /* 0x0000000000017941 */ /* 0x000fea0003800000 */
.L_x_135:
        /* <DEDUP_REMOVED lines=12> */
.L_x_138:
[----:B------:R-:W-:Y:S05]  /*13930*/  BSYNC B1 ;  /* 0x0000000000017941 */ /* 0x000fea0003800000 */
.L_x_137:
        /* <DEDUP_REMOVED lines=12> */
.L_x_140:
[----:B------:R-:W-:Y:S05]  /*13a00*/  BSYNC B1 ;  /* 0x0000000000017941 */ /* 0x000fea0003800000 */
.L_x_139:
        /* <DEDUP_REMOVED lines=12> */
.L_x_142:
[----:B------:R-:W-:Y:S05]  /*13ad0*/  BSYNC B1 ;  /* 0x0000000000017941 */ /* 0x000fea0003800000 */
.L_x_141:
        /* <DEDUP_REMOVED lines=12> */
.L_x_144:
[----:B------:R-:W-:Y:S05]  /*13ba0*/  BSYNC B1 ;  /* 0x0000000000017941 */ /* 0x000fea0003800000 */
.L_x_143:
        /* <DEDUP_REMOVED lines=12> */
.L_x_146:
[----:B------:R-:W-:Y:S05]  /*13c70*/  BSYNC B1 ;  /* 0x0000000000017941 */ /* 0x000fea0003800000 */
.L_x_145:
        /* <DEDUP_REMOVED lines=12> */
.L_x_148:
[----:B------:R-:W-:Y:S05]  /*13d40*/  BSYNC B1 ;  /* 0x0000000000017941 */ /* 0x000fea0003800000 */
.L_x_147:
        /* <DEDUP_REMOVED lines=12> */
.L_x_150:
[----:B------:R-:W-:Y:S05]  /*13e10*/  BSYNC B1 ;  /* 0x0000000000017941 */ /* 0x000fea0003800000 */
.L_x_149:
        /* <DEDUP_REMOVED lines=12> */
.L_x_152:
[----:B------:R-:W-:Y:S05]  /*13ee0*/  BSYNC B1 ;  /* 0x0000000000017941 */ /* 0x000fea0003800000 */
.L_x_151:
        /* <DEDUP_REMOVED lines=12> */
.L_x_154:
[----:B------:R-:W-:Y:S05]  /*13fb0*/  BSYNC B1 ;  /* 0x0000000000017941 */ /* 0x000fea0003800000 */
.L_x_153:
        /* <DEDUP_REMOVED lines=12> */
.L_x_156:
[----:B------:R-:W-:Y:S05]  /*14080*/  BSYNC B1 ;  /* 0x0000000000017941 */ /* 0x000fea0003800000 */
.L_x_155:
        /* <DEDUP_REMOVED lines=12> */
.L_x_158:
[----:B------:R-:W-:Y:S05]  /*14150*/  BSYNC B1 ;  /* 0x0000000000017941 */ /* 0x000fea0003800000 */
.L_x_157:
        /* <DEDUP_REMOVED lines=12> */
.L_x_160:
[----:B------:R-:W-:Y:S05]  /*14220*/  BSYNC B1 ;  /* 0x0000000000017941 */ /* 0x000fea0003800000 */
.L_x_159:
        /* <DEDUP_REMOVED lines=12> */
.L_x_162:
[----:B------:R-:W-:Y:S05]  /*142f0*/  BSYNC B1 ;  /* 0x0000000000017941 */ /* 0x000fea0003800000 */
.L_x_161:
        /* <DEDUP_REMOVED lines=12> */
.L_x_164:
[----:B------:R-:W-:Y:S05]  /*143c0*/  BSYNC B1 ;  /* 0x0000000000017941 */ /* 0x000fea0003800000 */
.L_x_163:
        /* <DEDUP_REMOVED lines=12> */
.L_x_166:
[----:B------:R-:W-:Y:S05]  /*14490*/  BSYNC B1 ;  /* 0x0000000000017941 */ /* 0x000fea0003800000 */
.L_x_165:
        /* <DEDUP_REMOVED lines=12> */
.L_x_168:
[----:B------:R-:W-:Y:S05]  /*14560*/  BSYNC B1 ;  /* 0x0000000000017941 */ /* 0x000fea0003800000 */
.L_x_167:
        /* <DEDUP_REMOVED lines=12> */
.L_x_170:
[----:B------:R-:W-:Y:S05]  /*14630*/  BSYNC B1 ;  /* 0x0000000000017941 */ /* 0x000fea0003800000 */
.L_x_169:
        /* <DEDUP_REMOVED lines=12> */
.L_x_172:
[----:B------:R-:W-:Y:S05]  /*14700*/  BSYNC B1 ;  /* 0x0000000000017941 */ /* 0x000fea0003800000 */
.L_x_171:
        /* <DEDUP_REMOVED lines=12> */
.L_x_174:
[----:B------:R-:W-:Y:S05]  /*147d0*/  BSYNC B1 ;  /* 0x0000000000017941 */ /* 0x000fea0003800000 */
.L_x_173:
        /* <DEDUP_REMOVED lines=12> */
.L_x_176:
[----:B------:R-:W-:Y:S05]  /*148a0*/  BSYNC B1 ;  /* 0x0000000000017941 */ /* 0x000fea0003800000 */
.L_x_175:
        /* <DEDUP_REMOVED lines=12> */
.L_x_178:
[----:B------:R-:W-:Y:S05]  /*14970*/  BSYNC B1 ;  /* 0x0000000000017941 */ /* 0x000fea0003800000 */
.L_x_177:
        /* <DEDUP_REMOVED lines=12> */
.L_x_180:
[----:B------:R-:W-:Y:S05]  /*14a40*/  BSYNC B1 ;  /* 0x0000000000017941 */ /* 0x000fea0003800000 */
.L_x_179:
        /* <DEDUP_REMOVED lines=12> */
.L_x_182:
[----:B------:R-:W-:Y:S05]  /*14b10*/  BSYNC B1 ;  /* 0x0000000000017941 */ /* 0x000fea0003800000 */
.L_x_181:
        /* <DEDUP_REMOVED lines=12> */
.L_x_184:
[----:B------:R-:W-:Y:S05]  /*14be0*/  BSYNC B1 ;  /* 0x0000000000017941 */ /* 0x000fea0003800000 */
.L_x_183:
        /* <DEDUP_REMOVED lines=12> */
.L_x_186:
[----:B------:R-:W-:Y:S05]  /*14cb0*/  BSYNC B1 ;  /* 0x0000000000017941 */ /* 0x000fea0003800000 */
.L_x_185:
        /* <DEDUP_REMOVED lines=12> */
.L_x_188:
[----:B------:R-:W-:Y:S05]  /*14d80*/  BSYNC B1 ;  /* 0x0000000000017941 */ /* 0x000fea0003800000 */
.L_x_187:
        /* <DEDUP_REMOVED lines=12> */
.L_x_190:
[----:B------:R-:W-:Y:S05]  /*14e50*/  BSYNC B1 ;  /* 0x0000000000017941 */ /* 0x000fea0003800000 */
.L_x_189:
        /* <DEDUP_REMOVED lines=12> */
.L_x_192:
[----:B------:R-:W-:Y:S05]  /*14f20*/  BSYNC B1 ;  /* 0x0000000000017941 */ /* 0x000fea0003800000 */
.L_x_191:
        /* <DEDUP_REMOVED lines=12> */
.L_x_194:
[----:B------:R-:W-:Y:S05]  /*14ff0*/  BSYNC B1 ;  /* 0x0000000000017941 */ /* 0x000fea0003800000 */
.L_x_193:
        /* <DEDUP_REMOVED lines=12> */
.L_x_196:
[----:B------:R-:W-:Y:S05]  /*150c0*/  BSYNC B1 ;  /* 0x0000000000017941 */ /* 0x000fea0003800000 */
.L_x_195:
        /* <DEDUP_REMOVED lines=12> */
.L_x_198:
[----:B------:R-:W-:Y:S05]  /*15190*/  BSYNC B1 ;  /* 0x0000000000017941 */ /* 0x000fea0003800000 */
.L_x_197:
        /* <DEDUP_REMOVED lines=12> */
.L_x_200:
[----:B------:R-:W-:Y:S05]  /*15260*/  BSYNC B1 ;  /* 0x0000000000017941 */ /* 0x000fea0003800000 */
.L_x_199:
        /* <DEDUP_REMOVED lines=12> */
.L_x_202:
[----:B------:R-:W-:Y:S05]  /*15330*/  BSYNC B1 ;  /* 0x0000000000017941 */ /* 0x000fea0003800000 */
.L_x_201:
        /* <DEDUP_REMOVED lines=12> */
.L_x_204:
[----:B------:R-:W-:Y:S05]  /*15400*/  BSYNC B1 ;  /* 0x0000000000017941 */ /* 0x000fea0003800000 */
.L_x_203:
        /* <DEDUP_REMOVED lines=12> */
.L_x_206:
[----:B------:R-:W-:Y:S05]  /*154d0*/  BSYNC B1 ;  /* 0x0000000000017941 */ /* 0x000fea0003800000 */
.L_x_205:
        /* <DEDUP_REMOVED lines=12> */
.L_x_208:
[----:B------:R-:W-:Y:S05]  /*155a0*/  BSYNC B1 ;  /* 0x0000000000017941 */ /* 0x000fea0003800000 */
.L_x_207:
        /* <DEDUP_REMOVED lines=12> */
.L_x_210:
[----:B------:R-:W-:Y:S05]  /*15670*/  BSYNC B1 ;  /* 0x0000000000017941 */ /* 0x000fea0003800000 */
.L_x_209:
        /* <DEDUP_REMOVED lines=12> */
.L_x_212:
[----:B------:R-:W-:Y:S05]  /*15740*/  BSYNC B1 ;  /* 0x0000000000017941 */ /* 0x000fea0003800000 */
.L_x_211:
        /* <DEDUP_REMOVED lines=12> */
.L_x_214:
[----:B------:R-:W-:Y:S05]  /*15810*/  BSYNC B1 ;  /* 0x0000000000017941 */ /* 0x000fea0003800000 */
.L_x_213:
        /* <DEDUP_REMOVED lines=12> */
.L_x_216:
[----:B------:R-:W-:Y:S05]  /*158e0*/  BSYNC B1 ;  /* 0x0000000000017941 */ /* 0x000fea0003800000 */
.L_x_215:
        /* <DEDUP_REMOVED lines=12> */
.L_x_218:
[----:B------:R-:W-:Y:S05]  /*159b0*/  BSYNC B1 ;  /* 0x0000000000017941 */ /* 0x000fea0003800000 */
.L_x_217:
        /* <DEDUP_REMOVED lines=12> */
.L_x_220:
[----:B------:R-:W-:Y:S05]  /*15a80*/  BSYNC B1 ;  /* 0x0000000000017941 */ /* 0x000fea0003800000 */
.L_x_219:
        /* <DEDUP_REMOVED lines=12> */
.L_x_222:
[----:B------:R-:W-:Y:S05]  /*15b50*/  BSYNC B1 ;  /* 0x0000000000017941 */ /* 0x000fea0003800000 */
.L_x_221:
        /* <DEDUP_REMOVED lines=12> */
.L_x_224:
[----:B------:R-:W-:Y:S05]  /*15c20*/  BSYNC B1 ;  /* 0x0000000000017941 */ /* 0x000fea0003800000 */
.L_x_223:
        /* <DEDUP_REMOVED lines=12> */
.L_x_226:
[----:B------:R-:W-:Y:S05]  /*15cf0*/  BSYNC B1 ;  /* 0x0000000000017941 */ /* 0x000fea0003800000 */
.L_x_225:
        /* <DEDUP_REMOVED lines=12> */
.L_x_228:
[----:B------:R-:W-:Y:S05]  /*15dc0*/  BSYNC B1 ;  /* 0x0000000000017941 */ /* 0x000fea0003800000 */
.L_x_227:
        /* <DEDUP_REMOVED lines=12> */
.L_x_230:
[----:B------:R-:W-:Y:S05]  /*15e90*/  BSYNC B1 ;  /* 0x0000000000017941 */ /* 0x000fea0003800000 */
.L_x_229:
        /* <DEDUP_REMOVED lines=12> */
.L_x_232:
[----:B------:R-:W-:Y:S05]  /*15f60*/  BSYNC B1 ;  /* 0x0000000000017941 */ /* 0x000fea0003800000 */
.L_x_231:
        /* <DEDUP_REMOVED lines=12> */
.L_x_234:
[----:B------:R-:W-:Y:S05]  /*16030*/  BSYNC B1 ;  /* 0x0000000000017941 */ /* 0x000fea0003800000 */
.L_x_233:
        /* <DEDUP_REMOVED lines=12> */
.L_x_236:
[----:B------:R-:W-:Y:S05]  /*16100*/  BSYNC B1 ;  /* 0x0000000000017941 */ /* 0x000fea0003800000 */
.L_x_235:
        /* <DEDUP_REMOVED lines=12> */
.L_x_238:
[----:B------:R-:W-:Y:S05]  /*161d0*/  BSYNC B1 ;  /* 0x0000000000017941 */ /* 0x000fea0003800000 */
.L_x_237:
        /* <DEDUP_REMOVED lines=12> */
.L_x_240:
[----:B------:R-:W-:Y:S05]  /*162a0*/  BSYNC B1 ;  /* 0x0000000000017941 */ /* 0x000fea0003800000 */
.L_x_239:
        /* <DEDUP_REMOVED lines=12> */
.L_x_242:
[----:B------:R-:W-:Y:S05]  /*16370*/  BSYNC B1 ;  /* 0x0000000000017941 */ /* 0x000fea0003800000 */
.L_x_241:
        /* <DEDUP_REMOVED lines=12> */
.L_x_244:
[----:B------:R-:W-:Y:S05]  /*16440*/  BSYNC B1 ;  /* 0x0000000000017941 */ /* 0x000fea0003800000 */
.L_x_243:
        /* <DEDUP_REMOVED lines=12> */
.L_x_246:
[----:B------:R-:W-:Y:S05]  /*16510*/  BSYNC B1 ;  /* 0x0000000000017941 */ /* 0x000fea0003800000 */
.L_x_245:
        /* <DEDUP_REMOVED lines=12> */
.L_x_248:
[----:B------:R-:W-:Y:S05]  /*165e0*/  BSYNC B1 ;  /* 0x0000000000017941 */ /* 0x000fea0003800000 */
.L_x_247:
[----:B0-----:R-:W2:Y:S01]  /*165f0*/  LDL.LU R5, [R1+0x200] ;  /* 0x0002000001057983 */ /* 0x001ea20000300800 */
[----:B-----5:R-:W-:Y:S01]  /*16600*/  LOP3.LUT R4, R4, 0xff, RZ, 0xc0, !PT ;  /* 0x000000ff04047812 */ /* 0x020fe200078ec0ff */
[----:B------:R-:W-:Y:S01]  /*16610*/  BSSY B1, `(.L_x_249) ;  /* 0x000000b000017945 */ /* 0x000fe20003800000 */
[----:B------:R-:W-:Y:S02]  /*16620*/  ISETP.LT.OR P3, PT, R0, 0xd9, !P0 ;  /* 0x000000d90000780c */ /* 0x000fe40004761670 */
[----:B------:R-:W-:-:S05]  /*16630*/  F2FP.F16.E5M2.UNPACK_B R4, R4 ;  /* 0x00000004ff04723e */ /* 0x000fca00020004ff */
[----:B------:R-:W-:-:S05]  /*16640*/  HADD2.F32 R4, -RZ, R4.H0_H0 ;  /* 0x20000004ff047230 */ /* 0x000fca0000004100 */
[----:B------:R-:W-:-:S04]  /*16650*/  FMUL R4, R4, UR22 ;  /* 0x0000001604047c20 */ /* 0x000fc80008400000 */
[----:B--2---:R-:W-:-:S05]  /*16660*/  FFMA R4, R5, UR15, R4 ;  /* 0x0000000f05047c23 */ /* 0x004fca0008000004 */
[----:B------:R-:W-:Y:S02]  /*16670*/  F2FP.SATFINITE.E5M2.F32.PACK_AB_MERGE_C R5, RZ, R4, RZ ;  /* 0x00000004ff05723e */ /* 0x000fe400048060ff */
[----:B------:R-:W-:-:S03]  /*16680*/  PRMT R4, RZ, 0x7610, R4 ;  /* 0x00007610ff047816 */ /* 0x000fc60000000004 */
[----:B------:R0:W-:Y:S01]  /*16690*/  @!P2 STG.E.U8 desc[UR20][R26.64+0xd1], R5 ;  /* 0x0000d1051a00a986 */ /* 0x0001e2000c101114 */
[----:B------:R-:W-:Y:S05]  /*166a0*/  @P3 BRA `(.L_x_250) ;  /* 0x0000000000043947 */ /* 0x000fea0003800000 */
[----:B------:R2:W5:Y:S02]  /*166b0*/  LDG.E.U8 R4, desc[UR20][R32.64+0xd8] ;  /* 0x0000d81420047981 */ /* 0x000564000c1e1100 */
.L_x_250:
[----:B------:R-:W-:Y:S05]  /*166c0*/  BSYNC B1 ;  /* 0x0000000000017941 */ /* 0x000fea0003800000 */
.L_x_249:
[----:B0-----:R-:W3:Y:S01]  /*166d0*/  LDL.LU R5, [R1+0x204] ;  /* 0x0002040001057983 */ /* 0x001ee20000300800 */
[----:B-----5:R-:W-:Y:S01]  /*166e0*/  LOP3.LUT R4, R4, 0xff, RZ, 0xc0, !PT ;  /* 0x000000ff04047812 */ /* 0x020fe200078ec0ff */
[----:B------:R-:W-:Y:S01]  /*166f0*/  BSSY B1, `(.L_x_251) ;  /* 0x000000b000017945 */ /* 0x000fe20003800000 */
[----:B------:R-:W-:Y:S02]  /*16700*/  ISETP.LT.OR P2, PT, R0, 0xda, !P0 ;  /* 0x000000da0000780c */ /* 0x000fe40004741670 */
[----:B------:R-:W-:-:S05]  /*16710*/  F2FP.F16.E5M2.UNPACK_B R4, R4 ;  /* 0x00000004ff04723e */ /* 0x000fca00020004ff */
[----:B------:R-:W-:-:S05]  /*16720*/  HADD2.F32 R4, -RZ, R4.H0_H0 ;  /* 0x20000004ff047230 */ /* 0x000fca0000004100 */
[----:B------:R-:W-:-:S04]  /*16730*/  FMUL R4, R4, UR22 ;  /* 0x0000001604047c20 */ /* 0x000fc80008400000 */
[----:B---3--:R-:W-:-:S05]  /*16740*/  FFMA R4, R5, UR15, R4 ;  /* 0x0000000f05047c23 */ /* 0x008fca0008000004 */
[----:B------:R-:W-:Y:S02]  /*16750*/  F2FP.SATFINITE.E5M2.F32.PACK_AB_MERGE_C R5, RZ, R4, RZ ;  /* 0x00000004ff05723e */ /* 0x000fe400048060ff */
[----:B------:R-:W-:-:S03]  /*16760*/  PRMT R4, RZ, 0x7610, R4 ;  /* 0x00007610ff047816 */ /* 0x000fc60000000004 */
[----:B------:R0:W-:Y:S01]  /*16770*/  @!P3 STG.E.U8 desc[UR20][R24.64+0xd8], R5 ;  /* 0x0000d8051800b986 */ /* 0x0001e2000c101114 */
[----:B------:R-:W-:Y:S05]  /*16780*/  @P2 BRA `(.L_x_252) ;  /* 0x0000000000042947 */ /* 0x000fea0003800000 */
[----:B------:R3:W5:Y:S02]  /*16790*/  LDG.E.U8 R4, desc[UR20][R32.64+0xd9] ;  /* 0x0000d91420047981 */ /* 0x000764000c1e1100 */
.L_x_252:
[----:B------:R-:W-:Y:S05]  /*167a0*/  BSYNC B1 ;  /* 0x0000000000017941 */ /* 0x000fea0003800000 */
.L_x_251:
        /* <DEDUP_REMOVED lines=13> */
.L_x_254:
[----:B------:R-:W-:Y:S05]  /*16880*/  BSYNC B1 ;  /* 0x0000000000017941 */ /* 0x000fea0003800000 */
.L_x_253:
        /* <DEDUP_REMOVED lines=13> */
.L_x_256:
[----:B------:R-:W-:Y:S05]  /*16960*/  BSYNC B1 ;  /* 0x0000000000017941 */ /* 0x000fea0003800000 */
.L_x_255:
        /* <DEDUP_REMOVED lines=13> */
.L_x_258:
[----:B------:R-:W-:Y:S05]  /*16a40*/  BSYNC B1 ;  /* 0x0000000000017941 */ /* 0x000fea0003800000 */
.L_x_257:
        /* <DEDUP_REMOVED lines=13> */
.L_x_260:
[----:B------:R-:W-:Y:S05]  /*16b20*/  BSYNC B1 ;  /* 0x0000000000017941 */ /* 0x000fea0003800000 */
.L_x_259:
        /* <DEDUP_REMOVED lines=13> */
.L_x_262:
[----:B------:R-:W-:Y:S05]  /*16c00*/  BSYNC B1 ;  /* 0x0000000000017941 */ /* 0x000fea0003800000 */
.L_x_261:
        /* <DEDUP_REMOVED lines=13> */
.L_x_264:
[----:B------:R-:W-:Y:S05]  /*16ce0*/  BSYNC B1 ;  /* 0x0000000000017941 */ /* 0x000fea0003800000 */
.L_x_263:
        /* <DEDUP_REMOVED lines=13> */
.L_x_266:
[----:B------:R-:W-:Y:S05]  /*16dc0*/  BSYNC B1 ;  /* 0x0000000000017941 */ /* 0x000fea0003800000 */
.L_x_265:
        /* <DEDUP_REMOVED lines=13> */
.L_x_268:
[----:B------:R-:W-:Y:S05]  /*16ea0*/  BSYNC B1 ;  /* 0x0000000000017941 */ /* 0x000fea0003800000 */
.L_x_267:
        /* <DEDUP_REMOVED lines=13> */
.L_x_270:
[----:B------:R-:W-:Y:S05]  /*16f80*/  BSYNC B1 ;  /* 0x0000000000017941 */ /* 0x000fea0003800000 */
.L_x_269:
        /* <DEDUP_REMOVED lines=13> */
.L_x_272:
[----:B------:R-:W-:Y:S05]  /*17060*/  BSYNC B1 ;  /* 0x0000000000017941 */ /* 0x000fea0003800000 */
.L_x_271:
        /* <DEDUP_REMOVED lines=13> */
.L_x_274:
[----:B------:R-:W-:Y:S05]  /*17140*/  BSYNC B1 ;  /* 0x0000000000017941 */ /* 0x000fea0003800000 */
.L_x_273:
        /* <DEDUP_REMOVED lines=13> */
.L_x_276:
[----:B------:R-:W-:Y:S05]  /*17220*/  BSYNC B1 ;  /* 0x0000000000017941 */ /* 0x000fea0003800000 */
.L_x_275:
        /* <DEDUP_REMOVED lines=13> */
.L_x_278:
[----:B------:R-:W-:Y:S05]  /*17300*/  BSYNC B1 ;  /* 0x0000000000017941 */ /* 0x000fea0003800000 */
.L_x_277:
        /* <DEDUP_REMOVED lines=13> */
.L_x_280:
[----:B------:R-:W-:Y:S05]  /*173e0*/  BSYNC B1 ;  /* 0x0000000000017941 */ /* 0x000fea0003800000 */
.L_x_279:
        /* <DEDUP_REMOVED lines=13> */
.L_x_282:
[----:B------:R-:W-:Y:S05]  /*174c0*/  BSYNC B1 ;  /* 0x0000000000017941 */ /* 0x000fea0003800000 */
.L_x_281:
        /* <DEDUP_REMOVED lines=13> */
.L_x_284:
[----:B------:R-:W-:Y:S05]  /*175a0*/  BSYNC B1 ;  /* 0x0000000000017941 */ /* 0x000fea0003800000 */
.L_x_283:
        /* <DEDUP_REMOVED lines=13> */
.L_x_286:
[----:B------:R-:W-:Y:S05]  /*17680*/  BSYNC B1 ;  /* 0x0000000000017941 */ /* 0x000fea0003800000 */
.L_x_285:
        /* <DEDUP_REMOVED lines=13> */
.L_x_288:
[----:B------:R-:W-:Y:S05]  /*17760*/  BSYNC B1 ;  /* 0x0000000000017941 */ /* 0x000fea0003800000 */
.L_x_287:
[----:B------:R-:W2:Y:S01]  /*17770*/  LDL.LU R7, [R1+0x250] ;  /* 0x0002500001077983 */ /* 0x000ea20000300800 */
[----:B-----5:R-:W-:Y:S01]  /*17780*/  LOP3.LUT R4, R4, 0xff, RZ, 0xc0, !PT ;  /* 0x000000ff04047812 */ /* 0x020fe200078ec0ff */
[----:B------:R-:W-:Y:S01]  /*17790*/  BSSY B1, `(.L_x_289) ;  /* 0x0000013000017945 */ /* 0x000fe20003800000 */
[----:B0-----:R-:W-:Y:S02]  /*177a0*/  IADD3 R5, P0, R35, 0x80, RZ ;  /* 0x0000008023057810 */ /* 0x001fe40007f1e0ff */
[----:B------:R-:W-:-:S03]  /*177b0*/  F2FP.F16.E5M2.UNPACK_B R4, R4 ;  /* 0x00000004ff04723e */ /* 0x000fc600020004ff */
[----:B--234-:R-:W-:Y:S01]  /*177c0*/  IMAD.X R2, RZ, RZ, R37, P0 ;  /* 0x000000ffff027224 */ /* 0x01cfe200000e0625 */
[----:B------:R-:W-:Y:S01]  /*177d0*/  ISETP.GE.AND P0, PT, R34, 0x81, PT ;  /* 0x000000812200780c */ /* 0x000fe20003f06270 */
[----:B------:R-:W-:Y:S02]  /*177e0*/  HADD2.F32 R4, -RZ, R4.H0_H0 ;  /* 0x20000004ff047230 */ /* 0x000fe40000004100 */
[----:B------:R-:W-:Y:S01]  /*177f0*/  IMAD R6, R2, UR6, RZ ;  /* 0x0000000602067c24 */ /* 0x000fe2000f8e02ff */
[----:B------:R-:W-:Y:S01]  /*17800*/  ISETP.LT.OR P3, PT, R0, 0x1, !P0 ;  /* 0x000000010000780c */ /* 0x000fe20004761670 */
[----:B------:R-:W-:-:S04]  /*17810*/  IMAD.WIDE.U32 R2, R5, UR6, R38 ;  /* 0x0000000605027c25 */ /* 0x000fc8000f8e0026 */
[----:B------:R-:W-:Y:S01]  /*17820*/  FMUL R4, R4, UR22 ;  /* 0x0000001604047c20 */ /* 0x000fe20008400000 */
[----:B------:R-:W-:Y:S01]  /*17830*/  IMAD R5, R5, UR7, R6 ;  /* 0x0000000705057c24 */ /* 0x000fe2000f8e0206 */
[----:B------:R-:W-:-:S04]  /*17840*/  IADD3 R2, P2, R2, UR10, RZ ;  /* 0x0000000a02027c10 */ /* 0x000fc8000ff5e0ff */
[----:B------:R-:W-:Y:S01]  /*17850*/  IADD3.X R3, R3, UR11, R5, P2, !PT ;  /* 0x0000000b03037c10 */ /* 0x000fe200097fe405 */
[----:B------:R-:W-:-:S05]  /*17860*/  FFMA R4, R7, UR15, R4 ;  /* 0x0000000f07047c23 */ /* 0x000fca0008000004 */
[----:B------:R-:W-:Y:S02]  /*17870*/  F2FP.SATFINITE.E5M2.F32.PACK_AB_MERGE_C R7, RZ, R4, RZ ;  /* 0x00000004ff07723e */ /* 0x000fe400048060ff */
[----:B------:R-:W-:-:S03]  /*17880*/  PRMT R4, RZ, 0x7610, R4 ;  /* 0x00007610ff047816 */ /* 0x000fc60000000004 */
[----:B------:R0:W-:Y:S01]  /*17890*/  @!P1 STG.E.U8 desc[UR20][R26.64+0xf9], R7 ;  /* 0x0000f9071a009986 */ /* 0x0001e2000c101114 */
[----:B------:R-:W-:Y:S05]  /*178a0*/  @P3 BRA `(.L_x_290) ;  /* 0x0000000000043947 */ /* 0x000fea0003800000 */
[----:B------:R2:W5:Y:S02]  /*178b0*/  LDG.E.U8 R4, desc[UR20][R2.64] ;  /* 0x0000001402047981 */ /* 0x000564000c1e1100 */
.L_x_290:
[----:B------:R-:W-:Y:S05]  /*178c0*/  BSYNC B1 ;  /* 0x0000000000017941 */ /* 0x000fea0003800000 */
.L_x_289:
[----:B------:R-:W3:Y:S01]  /*178d0*/  LDL.LU R5, [R1+0x254] ;  /* 0x0002540001057983 */ /* 0x000ee20000300800 */
        /* <DEDUP_REMOVED lines=12> */
.L_x_292:
[----:B------:R-:W-:Y:S05]  /*179a0*/  BSYNC B1 ;  /* 0x0000000000017941 */ /* 0x000fea0003800000 */
.L_x_291:
[----:B---3--:R-:W3:Y:S01]  /*179b0*/  LDL.LU R5, [R1+0x258] ;  /* 0x0002580001057983 */ /* 0x008ee20000300800 */
[----:B-----5:R-:W-:Y:S01]  /*179c0*/  LOP3.LUT R4, R4, 0xff, RZ, 0xc0, !PT ;  /* 0x000000ff04047812 */ /* 0x020fe200078ec0ff */
[----:B------:R-:W-:Y:S01]  /*179d0*/  BSSY B1, `(.L_x_293) ;  /* 0x0000013000017945 */ /* 0x000fe20003800000 */
[----:B------:R-:W-:Y:S02]  /*179e0*/  IADD3 R35, P1, R35, 0x88, RZ ;  /* 0x0000008823237810 */ /* 0x000fe40007f3e0ff */
[----:B------:R-:W-:Y:S02]  /*179f0*/  F2FP.F16.E5M2.UNPACK_B R4, R4 ;  /* 0x00000004ff04723e */ /* 0x000fe400020004ff */
[----:B------:R-:W-:Y:S01]  /*17a00*/  PRMT R6, RZ, 0x7610, R6 ;  /* 0x00007610ff067816 */ /* 0x000fe20000000006 */
[----:B------:R-:W-:Y:S01]  /*17a10*/  IMAD.X R36, RZ, RZ, R37, P1 ;  /* 0x000000ffff247224 */ /* 0x000fe200008e0625 */
[----:B------:R-:W-:Y:S01]  /*17a20*/  ISETP.GE.AND P1, PT, R34, 0x89, PT ;  /* 0x000000892200780c */ /* 0x000fe20003f26270 */
[----:B------:R-:W-:-:S02]  /*17a30*/  HADD2.F32 R4, -RZ, R4.H0_H0 ;  /* 0x20000004ff047230 */ /* 0x000fc40000004100 */
[----:B------:R-:W-:Y:S01]  /*17a40*/  IMAD R36, R36, UR6, RZ ;  /* 0x0000000624247c24 */ /* 0x000fe2000f8e02ff */
[----:B------:R-:W-:Y:S01]  /*17a50*/  ISETP.LT.OR P5, PT, R0, 0x1, !P1 ;  /* 0x000000010000780c */ /* 0x000fe20004fa1670 */
[----:B------:R-:W-:-:S04]  /*17a60*/  IMAD.WIDE.U32 R38, R35, UR6, R38 ;  /* 0x0000000623267c25 */ /* 0x000fc8000f8e0026 */
[----:B------:R-:W-:Y:S01]  /*17a70*/  FMUL R4, R4, UR22 ;  /* 0x0000001604047c20 */ /* 0x000fe20008400000 */
[----:B------:R-:W-:-:S03]  /*17a80*/  IMAD R35, R35, UR7, R36 ;  /* 0x0000000723237c24 */ /* 0x000fc6000f8e0224 */
[----:B---3--:R-:W-:Y:S01]  /*17a90*/  FFMA R5, R5, UR15, R4 ;  /* 0x0000000f05057c23 */ /* 0x008fe20008000004 */
[----:B------:R-:W-:-:S04]  /*17aa0*/  IADD3 R4, P3, R38, UR10, RZ ;  /* 0x0000000a26047c10 */ /* 0x000fc8000ff7e0ff */
[----:B0-----:R-:W-:Y:S02]  /*17ab0*/  F2FP.SATFINITE.E5M2.F32.PACK_AB_MERGE_C R7, RZ, R5, RZ ;  /* 0x00000005ff07723e */ /* 0x001fe400048060ff */
[----:B------:R-:W-:-:S03]  /*17ac0*/  IADD3.X R5, R39, UR11, R35, P3, !PT ;  /* 0x0000000b27057c10 */ /* 0x000fc60009ffe423 */
[----:B------:R0:W-:Y:S01]  /*17ad0*/  @!P2 STG.E.U8 desc[UR20][R30.64+0x1], R7 ;  /* 0x000001071e00a986 */ /* 0x0001e2000c101114 */
[----:B------:R-:W-:Y:S05]  /*17ae0*/  @P5 BRA `(.L_x_294) ;  /* 0x0000000000045947 */ /* 0x000fea0003800000 */
[----:B------:R3:W5:Y:S02]  /*17af0*/  LDG.E.U8 R6, desc[UR20][R4.64] ;  /* 0x0000001404067981 */ /* 0x000764000c1e1100 */
.L_x_294:
[----:B------:R-:W-:Y:S05]  /*17b00*/  BSYNC B1 ;  /* 0x0000000000017941 */ /* 0x000fea0003800000 */
.L_x_293:
        /* <DEDUP_REMOVED lines=13> */
.L_x_296:
[----:B------:R-:W-:Y:S05]  /*17be0*/  BSYNC B1 ;  /* 0x0000000000017941 */ /* 0x000fea0003800000 */
.L_x_295:
        /* <DEDUP_REMOVED lines=13> */
.L_x_298:
[----:B------:R-:W-:Y:S05]  /*17cc0*/  BSYNC B1 ;  /* 0x0000000000017941 */ /* 0x000fea0003800000 */
.L_x_297:
        /* <DEDUP_REMOVED lines=13> */
.L_x_300:
[----:B------:R-:W-:Y:S05]  /*17da0*/  BSYNC B1 ;  /* 0x0000000000017941 */ /* 0x000fea0003800000 */
.L_x_299:
        /* <DEDUP_REMOVED lines=13> */
.L_x_302:
[----:B------:R-:W-:Y:S05]  /*17e80*/  BSYNC B1 ;  /* 0x0000000000017941 */ /* 0x000fea0003800000 */
.L_x_301:
        /* <DEDUP_REMOVED lines=13> */
.L_x_304:
[----:B------:R-:W-:Y:S05]  /*17f60*/  BSYNC B1 ;  /* 0x0000000000017941 */ /* 0x000fea0003800000 */
.L_x_303:
        /* <DEDUP_REMOVED lines=13> */
.L_x_306:
[----:B------:R-:W-:Y:S05]  /*18040*/  BSYNC B1 ;  /* 0x0000000000017941 */ /* 0x000fea0003800000 */
.L_x_305:
        /* <DEDUP_REMOVED lines=13> */
.L_x_308:
[----:B------:R-:W-:Y:S05]  /*18120*/  BSYNC B1 ;  /* 0x0000000000017941 */ /* 0x000fea0003800000 */
.L_x_307:
        /* <DEDUP_REMOVED lines=13> */
.L_x_310:
[----:B------:R-:W-:Y:S05]  /*18200*/  BSYNC B1 ;  /* 0x0000000000017941 */ /* 0x000fea0003800000 */
.L_x_309:
        /* <DEDUP_REMOVED lines=13> */
.L_x_312:
[----:B------:R-:W-:Y:S05]  /*182e0*/  BSYNC B1 ;  /* 0x0000000000017941 */ /* 0x000fea0003800000 */
.L_x_311:
        /* <DEDUP_REMOVED lines=13> */
.L_x_314:
[----:B------:R-:W-:Y:S05]  /*183c0*/  BSYNC B1 ;  /* 0x0000000000017941 */ /* 0x000fea0003800000 */
.L_x_313:
        /* <DEDUP_REMOVED lines=13> */
.L_x_316:
[----:B------:R-:W-:Y:S05]  /*184a0*/  BSYNC B1 ;  /* 0x0000000000017941 */ /* 0x000fea0003800000 */
.L_x_315:
        /* <DEDUP_REMOVED lines=13> */
.L_x_318:
[----:B------:R-:W-:Y:S05]  /*18580*/  BSYNC B1 ;  /* 0x0000000000017941 */ /* 0x000fea0003800000 */
.L_x_317:
        /* <DEDUP_REMOVED lines=13> */
.L_x_320:
[----:B------:R-:W-:Y:S05]  /*18660*/  BSYNC B1 ;  /* 0x0000000000017941 */ /* 0x000fea0003800000 */
.L_x_319:
        /* <DEDUP_REMOVED lines=13> */
.L_x_322:
[----:B------:R-:W-:Y:S05]  /*18740*/  BSYNC B1 ;  /* 0x0000000000017941 */ /* 0x000fea0003800000 */
.L_x_321:
        /* <DEDUP_REMOVED lines=13> */
.L_x_324:
[----:B------:R-:W-:Y:S05]  /*18820*/  BSYNC B1 ;  /* 0x0000000000017941 */ /* 0x000fea0003800000 */
.L_x_323:
        /* <DEDUP_REMOVED lines=13> */
.L_x_326:
[----:B------:R-:W-:Y:S05]  /*18900*/  BSYNC B1 ;  /* 0x0000000000017941 */ /* 0x000fea0003800000 */
.L_x_325:
        /* <DEDUP_REMOVED lines=13> */
.L_x_328:
[----:B------:R-:W-:Y:S05]  /*189e0*/  BSYNC B1 ;  /* 0x0000000000017941 */ /* 0x000fea0003800000 */
.L_x_327:
        /* <DEDUP_REMOVED lines=13> */
.L_x_330:
[----:B------:R-:W-:Y:S05]  /*18ac0*/  BSYNC B1 ;  /* 0x0000000000017941 */ /* 0x000fea0003800000 */
.L_x_329:
        /* <DEDUP_REMOVED lines=13> */
.L_x_332:
[----:B------:R-:W-:Y:S05]  /*18ba0*/  BSYNC B1 ;  /* 0x0000000000017941 */ /* 0x000fea0003800000 */
.L_x_331:
        /* <DEDUP_REMOVED lines=13> */
.L_x_334:
[----:B------:R-:W-:Y:S05]  /*18c80*/  BSYNC B1 ;  /* 0x0000000000017941 */ /* 0x000fea0003800000 */
.L_x_333:
        /* <DEDUP_REMOVED lines=13> */
.L_x_336:
[----:B------:R-:W-:Y:S05]  /*18d60*/  BSYNC B1 ;  /* 0x0000000000017941 */ /* 0x000fea0003800000 */
.L_x_335:
        /* <DEDUP_REMOVED lines=13> */
.L_x_338:
[----:B------:R-:W-:Y:S05]  /*18e40*/  BSYNC B1 ;  /* 0x0000000000017941 */ /* 0x000fea0003800000 */
.L_x_337:
        /* <DEDUP_REMOVED lines=13> */
.L_x_340:
[----:B------:R-:W-:Y:S05]  /*18f20*/  BSYNC B1 ;  /* 0x0000000000017941 */ /* 0x000fea0003800000 */
.L_x_339:
        /* <DEDUP_REMOVED lines=13> */
.L_x_342:
[----:B------:R-:W-:Y:S05]  /*19000*/  BSYNC B1 ;  /* 0x0000000000017941 */ /* 0x000fea0003800000 */
.L_x_341:
        /* <DEDUP_REMOVED lines=13> */
.L_x_344:
[----:B------:R-:W-:Y:S05]  /*190e0*/  BSYNC B1 ;  /* 0x0000000000017941 */ /* 0x000fea0003800000 */
.L_x_343:
        /* <DEDUP_REMOVED lines=13> */
.L_x_346:
[----:B------:R-:W-:Y:S05]  /*191c0*/  BSYNC B1 ;  /* 0x0000000000017941 */ /* 0x000fea0003800000 */
.L_x_345:
        /* <DEDUP_REMOVED lines=13> */
.L_x_348:
[----:B------:R-:W-:Y:S05]  /*192a0*/  BSYNC B1 ;  /* 0x0000000000017941 */ /* 0x000fea0003800000 */
.L_x_347:
        /* <DEDUP_REMOVED lines=13> */
.L_x_350:
[----:B------:R-:W-:Y:S05]  /*19380*/  BSYNC B1 ;  /* 0x0000000000017941 */ /* 0x000fea0003800000 */
.L_x_349:
        /* <DEDUP_REMOVED lines=13> */
.L_x_352:
[----:B------:R-:W-:Y:S05]  /*19460*/  BSYNC B1 ;  /* 0x0000000000017941 */ /* 0x000fea0003800000 */
.L_x_351:
        /* <DEDUP_REMOVED lines=13> */
.L_x_354:
[----:B------:R-:W-:Y:S05]  /*19540*/  BSYNC B1 ;  /* 0x0000000000017941 */ /* 0x000fea0003800000 */
.L_x_353:
        /* <DEDUP_REMOVED lines=13> */
.L_x_356:
[----:B------:R-:W-:Y:S05]  /*19620*/  BSYNC B1 ;  /* 0x0000000000017941 */ /* 0x000fea0003800000 */
.L_x_355:
        /* <DEDUP_REMOVED lines=13> */
.L_x_358:
[----:B------:R-:W-:Y:S05]  /*19700*/  BSYNC B1 ;  /* 0x0000000000017941 */ /* 0x000fea0003800000 */
.L_x_357:
        /* <DEDUP_REMOVED lines=13> */
.L_x_360:
[----:B------:R-:W-:Y:S05]  /*197e0*/  BSYNC B1 ;  /* 0x0000000000017941 */ /* 0x000fea0003800000 */
.L_x_359:
        /* <DEDUP_REMOVED lines=13> */
.L_x_362:
[----:B------:R-:W-:Y:S05]  /*198c0*/  BSYNC B1 ;  /* 0x0000000000017941 */ /* 0x000fea0003800000 */
.L_x_361:
        /* <DEDUP_REMOVED lines=13> */
.L_x_364:
[----:B------:R-:W-:Y:S05]  /*199a0*/  BSYNC B1 ;  /* 0x0000000000017941 */ /* 0x000fea0003800000 */
.L_x_363:
        /* <DEDUP_REMOVED lines=13> */
.L_x_366:
[----:B------:R-:W-:Y:S05]  /*19a80*/  BSYNC B1 ;  /* 0x0000000000017941 */ /* 0x000fea0003800000 */
.L_x_365:
        /* <DEDUP_REMOVED lines=13> */
.L_x_368:
[----:B------:R-:W-:Y:S05]  /*19b60*/  BSYNC B1 ;  /* 0x0000000000017941 */ /* 0x000fea0003800000 */
.L_x_367:
        /* <DEDUP_REMOVED lines=13> */
.L_x_370:
[----:B------:R-:W-:Y:S05]  /*19c40*/  BSYNC B1 ;  /* 0x0000000000017941 */ /* 0x000fea0003800000 */
.L_x_369:
        /* <DEDUP_REMOVED lines=13> */
.L_x_372:
[----:B------:R-:W-:Y:S05]  /*19d20*/  BSYNC B1 ;  /* 0x0000000000017941 */ /* 0x000fea0003800000 */
.L_x_371:
        /* <DEDUP_REMOVED lines=13> */
.L_x_374:
[----:B------:R-:W-:Y:S05]  /*19e00*/  BSYNC B1 ;  /* 0x0000000000017941 */ /* 0x000fea0003800000 */
.L_x_373:
        /* <DEDUP_REMOVED lines=13> */
.L_x_376:
[----:B------:R-:W-:Y:S05]  /*19ee0*/  BSYNC B1 ;  /* 0x0000000000017941 */ /* 0x000fea0003800000 */
.L_x_375:
        /* <DEDUP_REMOVED lines=13> */
.L_x_378:
[----:B------:R-:W-:Y:S05]  /*19fc0*/  BSYNC B1 ;  /* 0x0000000000017941 */ /* 0x000fea0003800000 */
.L_x_377:
        /* <DEDUP_REMOVED lines=13> */
.L_x_380:
[----:B------:R-:W-:Y:S05]  /*1a0a0*/  BSYNC B1 ;  /* 0x0000000000017941 */ /* 0x000fea0003800000 */
.L_x_379:
        /* <DEDUP_REMOVED lines=13> */
.L_x_382:
[----:B------:R-:W-:Y:S05]  /*1a180*/  BSYNC B1 ;  /* 0x0000000000017941 */ /* 0x000fea0003800000 */
.L_x_381:
        /* <DEDUP_REMOVED lines=13> */
.L_x_384:
[----:B------:R-:W-:Y:S05]  /*1a260*/  BSYNC B1 ;  /* 0x0000000000017941 */ /* 0x000fea0003800000 */
.L_x_383:
        /* <DEDUP_REMOVED lines=13> */
.L_x_386:
[----:B------:R-:W-:Y:S05]  /*1a340*/  BSYNC B1 ;  /* 0x0000000000017941 */ /* 0x000fea0003800000 */
.L_x_385:
        /* <DEDUP_REMOVED lines=13> */
.L_x_388:
[----:B------:R-:W-:Y:S05]  /*1a420*/  BSYNC B1 ;  /* 0x0000000000017941 */ /* 0x000fea0003800000 */
.L_x_387:
        /* <DEDUP_REMOVED lines=13> */
.L_x_390:
[----:B------:R-:W-:Y:S05]  /*1a500*/  BSYNC B1 ;  /* 0x0000000000017941 */ /* 0x000fea0003800000 */
.L_x_389:
        /* <DEDUP_REMOVED lines=13> */
.L_x_392:
[----:B------:R-:W-:Y:S05]  /*1a5e0*/  BSYNC B1 ;  /* 0x0000000000017941 */ /* 0x000fea0003800000 */
.L_x_391:
        /* <DEDUP_REMOVED lines=13> */
.L_x_394:
[----:B------:R-:W-:Y:S05]  /*1a6c0*/  BSYNC B1 ;  /* 0x0000000000017941 */ /* 0x000fea0003800000 */
.L_x_393:
        /* <DEDUP_REMOVED lines=13> */
.L_x_396:
[----:B------:R-:W-:Y:S05]  /*1a7a0*/  BSYNC B1 ;  /* 0x0000000000017941 */ /* 0x000fea0003800000 */
.L_x_395:
        /* <DEDUP_REMOVED lines=13> */
.L_x_398:
[----:B------:R-:W-:Y:S05]  /*1a880*/  BSYNC B1 ;  /* 0x0000000000017941 */ /* 0x000fea0003800000 */
.L_x_397:
        /* <DEDUP_REMOVED lines=13> */
.L_x_400:
[----:B------:R-:W-:Y:S05]  /*1a960*/  BSYNC B1 ;  /* 0x0000000000017941 */ /* 0x000fea0003800000 */
.L_x_399:
        /* <DEDUP_REMOVED lines=13> */
.L_x_402:
[----:B------:R-:W-:Y:S05]  /*1aa40*/  BSYNC B1 ;  /* 0x0000000000017941 */ /* 0x000fea0003800000 */
.L_x_401:
        /* <DEDUP_REMOVED lines=13> */
.L_x_404:
[----:B------:R-:W-:Y:S05]  /*1ab20*/  BSYNC B1 ;  /* 0x0000000000017941 */ /* 0x000fea0003800000 */
.L_x_403:
        /* <DEDUP_REMOVED lines=13> */
.L_x_406:
[----:B------:R-:W-:Y:S05]  /*1ac00*/  BSYNC B1 ;  /* 0x0000000000017941 */ /* 0x000fea0003800000 */
.L_x_405:
        /* <DEDUP_REMOVED lines=13> */
.L_x_408:
[----:B------:R-:W-:Y:S05]  /*1ace0*/  BSYNC B1 ;  /* 0x0000000000017941 */ /* 0x000fea0003800000 */
.L_x_407:
        /* <DEDUP_REMOVED lines=13> */
.L_x_410:
[----:B------:R-:W-:Y:S05]  /*1adc0*/  BSYNC B1 ;  /* 0x0000000000017941 */ /* 0x000fea0003800000 */
.L_x_409:
        /* <DEDUP_REMOVED lines=13> */
.L_x_412:
[----:B------:R-:W-:Y:S05]  /*1aea0*/  BSYNC B1 ;  /* 0x0000000000017941 */ /* 0x000fea0003800000 */
.L_x_411:
        /* <DEDUP_REMOVED lines=13> */
.L_x_414:
[----:B------:R-:W-:Y:S05]  /*1af80*/  BSYNC B1 ;  /* 0x0000000000017941 */ /* 0x000fea0003800000 */
.L_x_413:
        /* <DEDUP_REMOVED lines=13> */
.L_x_416:
[----:B------:R-:W-:Y:S05]  /*1b060*/  BSYNC B1 ;  /* 0x0000000000017941 */ /* 0x000fea0003800000 */
.L_x_415:
        /* <DEDUP_REMOVED lines=13> */
.L_x_418:
[----:B------:R-:W-:Y:S05]  /*1b140*/  BSYNC B1 ;  /* 0x0000000000017941 */ /* 0x000fea0003800000 */
.L_x_417:
        /* <DEDUP_REMOVED lines=13> */
.L_x_420:
[----:B------:R-:W-:Y:S05]  /*1b220*/  BSYNC B1 ;  /* 0x0000000000017941 */ /* 0x000fea0003800000 */
.L_x_419:
        /* <DEDUP_REMOVED lines=13> */
.L_x_422:
[----:B------:R-:W-:Y:S05]  /*1b300*/  BSYNC B1 ;  /* 0x0000000000017941 */ /* 0x000fea0003800000 */
.L_x_421:
        /* <DEDUP_REMOVED lines=13> */
.L_x_424:
[----:B------:R-:W-:Y:S05]  /*1b3e0*/  BSYNC B1 ;  /* 0x0000000000017941 */ /* 0x000fea0003800000 */
.L_x_423:
        /* <DEDUP_REMOVED lines=13> */
.L_x_426:
[----:B------:R-:W-:Y:S05]  /*1b4c0*/  BSYNC B1 ;  /* 0x0000000000017941 */ /* 0x000fea0003800000 */
.L_x_425:
        /* <DEDUP_REMOVED lines=13> */
.L_x_428:
[----:B------:R-:W-:Y:S05]  /*1b5a0*/  BSYNC B1 ;  /* 0x0000000000017941 */ /* 0x000fea0003800000 */
.L_x_427:
        /* <DEDUP_REMOVED lines=13> */
.L_x_430:
[----:B------:R-:W-:Y:S05]  /*1b680*/  BSYNC B1 ;  /* 0x0000000000017941 */ /* 0x000fea0003800000 */
.L_x_429:
        /* <DEDUP_REMOVED lines=13> */
.L_x_432:
[----:B------:R-:W-:Y:S05]  /*1b760*/  BSYNC B1 ;  /* 0x0000000000017941 */ /* 0x000fea0003800000 */
.L_x_431:
        /* <DEDUP_REMOVED lines=13> */
.L_x_434:
[----:B------:R-:W-:Y:S05]  /*1b840*/  BSYNC B1 ;  /* 0x0000000000017941 */ /* 0x000fea0003800000 */
.L_x_433:
        /* <DEDUP_REMOVED lines=13> */
.L_x_436:
[----:B------:R-:W-:Y:S05]  /*1b920*/  BSYNC B1 ;  /* 0x0000000000017941 */ /* 0x000fea0003800000 */
.L_x_435:
        /* <DEDUP_REMOVED lines=13> */
.L_x_438:
[----:B------:R-:W-:Y:S05]  /*1ba00*/  BSYNC B1 ;  /* 0x0000000000017941 */ /* 0x000fea0003800000 */
.L_x_437:
        /* <DEDUP_REMOVED lines=13> */
.L_x_440:
[----:B------:R-:W-:Y:S05]  /*1bae0*/  BSYNC B1 ;  /* 0x0000000000017941 */ /* 0x000fea0003800000 */
.L_x_439:
        /* <DEDUP_REMOVED lines=13> */
.L_x_442:
[----:B------:R-:W-:Y:S05]  /*1bbc0*/  BSYNC B1 ;  /* 0x0000000000017941 */ /* 0x000fea0003800000 */
.L_x_441:
        /* <DEDUP_REMOVED lines=13> */
.L_x_444:
[----:B------:R-:W-:Y:S05]  /*1bca0*/  BSYNC B1 ;  /* 0x0000000000017941 */ /* 0x000fea0003800000 */
.L_x_443:
        /* <DEDUP_REMOVED lines=13> */
.L_x_446:
[----:B------:R-:W-:Y:S05]  /*1bd80*/  BSYNC B1 ;  /* 0x0000000000017941 */ /* 0x000fea0003800000 */
.L_x_445:
        /* <DEDUP_REMOVED lines=13> */
.L_x_448:
[----:B------:R-:W-:Y:S05]  /*1be60*/  BSYNC B1 ;  /* 0x0000000000017941 */ /* 0x000fea0003800000 */
.L_x_447:
        /* <DEDUP_REMOVED lines=13> */
.L_x_450:
[----:B------:R-:W-:Y:S05]  /*1bf40*/  BSYNC B1 ;  /* 0x0000000000017941 */ /* 0x000fea0003800000 */
.L_x_449:
        /* <DEDUP_REMOVED lines=13> */
.L_x_452:
[----:B------:R-:W-:Y:S05]  /*1c020*/  BSYNC B1 ;  /* 0x0000000000017941 */ /* 0x000fea0003800000 */
.L_x_451:
        /* <DEDUP_REMOVED lines=13> */
.L_x_454:
[----:B------:R-:W-:Y:S05]  /*1c100*/  BSYNC B1 ;  /* 0x0000000000017941 */ /* 0x000fea0003800000 */
.L_x_453:
        /* <DEDUP_REMOVED lines=13> */
.L_x_456:
[----:B------:R-:W-:Y:S05]  /*1c1e0*/  BSYNC B1 ;  /* 0x0000000000017941 */ /* 0x000fea0003800000 */
.L_x_455:
        /* <DEDUP_REMOVED lines=13> */
.L_x_458:
[----:B------:R-:W-:Y:S05]  /*1c2c0*/  BSYNC B1 ;  /* 0x0000000000017941 */ /* 0x000fea0003800000 */
.L_x_457:
        /* <DEDUP_REMOVED lines=13> */
.L_x_460:
[----:B------:R-:W-:Y:S05]  /*1c3a0*/  BSYNC B1 ;  /* 0x0000000000017941 */ /* 0x000fea0003800000 */
.L_x_459:
        /* <DEDUP_REMOVED lines=13> */
.L_x_462:
[----:B------:R-:W-:Y:S05]  /*1c480*/  BSYNC B1 ;  /* 0x0000000000017941 */ /* 0x000fea0003800000 */
.L_x_461:
        /* <DEDUP_REMOVED lines=13> */
.L_x_464:
[----:B------:R-:W-:Y:S05]  /*1c560*/  BSYNC B1 ;  /* 0x0000000000017941 */ /* 0x000fea0003800000 */
.L_x_463:
        /* <DEDUP_REMOVED lines=13> */
.L_x_466:
[----:B------:R-:W-:Y:S05]  /*1c640*/  BSYNC B1 ;  /* 0x0000000000017941 */ /* 0x000fea0003800000 */
.L_x_465:
        /* <DEDUP_REMOVED lines=13> */
.L_x_468:
[----:B------:R-:W-:Y:S05]  /*1c720*/  BSYNC B1 ;  /* 0x0000000000017941 */ /* 0x000fea0003800000 */
.L_x_467:
        /* <DEDUP_REMOVED lines=13> */
.L_x_470:
[----:B------:R-:W-:Y:S05]  /*1c800*/  BSYNC B1 ;  /* 0x0000000000017941 */ /* 0x000fea0003800000 */
.L_x_469:
        /* <DEDUP_REMOVED lines=13> */
.L_x_472:
[----:B------:R-:W-:Y:S05]  /*1c8e0*/  BSYNC B1 ;  /* 0x0000000000017941 */ /* 0x000fea0003800000 */
.L_x_471:
        /* <DEDUP_REMOVED lines=13> */
.L_x_474:
[----:B------:R-:W-:Y:S05]  /*1c9c0*/  BSYNC B1 ;  /* 0x0000000000017941 */ /* 0x000fea0003800000 */
.L_x_473:
        /* <DEDUP_REMOVED lines=13> */
.L_x_476:
[----:B------:R-:W-:Y:S05]  /*1caa0*/  BSYNC B1 ;  /* 0x0000000000017941 */ /* 0x000fea0003800000 */
.L_x_475:
        /* <DEDUP_REMOVED lines=13> */
.L_x_478:
[----:B------:R-:W-:Y:S05]  /*1cb80*/  BSYNC B1 ;  /* 0x0000000000017941 */ /* 0x000fea0003800000 */
.L_x_477:
        /* <DEDUP_REMOVED lines=13> */
.L_x_480:
[----:B------:R-:W-:Y:S05]  /*1cc60*/  BSYNC B1 ;  /* 0x0000000000017941 */ /* 0x000fea0003800000 */
.L_x_479:
        /* <DEDUP_REMOVED lines=13> */
.L_x_482:
[----:B------:R-:W-:Y:S05]  /*1cd40*/  BSYNC B1 ;  /* 0x0000000000017941 */ /* 0x000fea0003800000 */
.L_x_481:
        /* <DEDUP_REMOVED lines=13> */
.L_x_484:
[----:B------:R-:W-:Y:S05]  /*1ce20*/  BSYNC B1 ;  /* 0x0000000000017941 */ /* 0x000fea0003800000 */
.L_x_483:
        /* <DEDUP_REMOVED lines=13> */
.L_x_486:
[----:B------:R-:W-:Y:S05]  /*1cf00*/  BSYNC B1 ;  /* 0x0000000000017941 */ /* 0x000fea0003800000 */
.L_x_485:
        /* <DEDUP_REMOVED lines=13> */
.L_x_488:
[----:B------:R-:W-:Y:S05]  /*1cfe0*/  BSYNC B1 ;  /* 0x0000000000017941 */ /* 0x000fea0003800000 */
.L_x_487:
        /* <DEDUP_REMOVED lines=13> */
.L_x_490:
[----:B------:R-:W-:Y:S05]  /*1d0c0*/  BSYNC B1 ;  /* 0x0000000000017941 */ /* 0x000fea0003800000 */
.L_x_489:
        /* <DEDUP_REMOVED lines=13> */
.L_x_492:
[----:B------:R-:W-:Y:S05]  /*1d1a0*/  BSYNC B1 ;  /* 0x0000000000017941 */ /* 0x000fea0003800000 */
.L_x_491:
        /* <DEDUP_REMOVED lines=13> */
.L_x_494:
[----:B------:R-:W-:Y:S05]  /*1d280*/  BSYNC B1 ;  /* 0x0000000000017941 */ /* 0x000fea0003800000 */
.L_x_493:
        /* <DEDUP_REMOVED lines=13> */
.L_x_496:
[----:B------:R-:W-:Y:S05]  /*1d360*/  BSYNC B1 ;  /* 0x0000000000017941 */ /* 0x000fea0003800000 */
.L_x_495:
        /* <DEDUP_REMOVED lines=13> */
.L_x_498:
[----:B------:R-:W-:Y:S05]  /*1d440*/  BSYNC B1 ;  /* 0x0000000000017941 */ /* 0x000fea0003800000 */
.L_x_497:
        /* <DEDUP_REMOVED lines=13> */
.L_x_500:
[----:B------:R-:W-:Y:S05]  /*1d520*/  BSYNC B1 ;  /* 0x0000000000017941 */ /* 0x000fea0003800000 */
.L_x_499:
        /* <DEDUP_REMOVED lines=13> */
.L_x_502:
[----:B------:R-:W-:Y:S05]  /*1d600*/  BSYNC B1 ;  /* 0x0000000000017941 */ /* 0x000fea0003800000 */
.L_x_501:
        /* <DEDUP_REMOVED lines=13> */
.L_x_504:
[----:B------:R-:W-:Y:S05]  /*1d6e0*/  BSYNC B1 ;  /* 0x0000000000017941 */ /* 0x000fea0003800000 */
.L_x_503:
        /* <DEDUP_REMOVED lines=13> */
.L_x_506:
[----:B------:R-:W-:Y:S05]  /*1d7c0*/  BSYNC B1 ;  /* 0x0000000000017941 */ /* 0x000fea0003800000 */
.L_x_505:
        /* <DEDUP_REMOVED lines=13> */
.L_x_508:
[----:B------:R-:W-:Y:S05]  /*1d8a0*/  BSYNC B1 ;  /* 0x0000000000017941 */ /* 0x000fea0003800000 */
.L_x_507:
        /* <DEDUP_REMOVED lines=13> */
.L_x_510:
[----:B------:R-:W-:Y:S05]  /*1d980*/  BSYNC B1 ;  /* 0x0000000000017941 */ /* 0x000fea0003800000 */
.L_x_509:
        /* <DEDUP_REMOVED lines=13> */
.L_x_512:
[----:B------:R-:W-:Y:S05]  /*1da60*/  BSYNC B1 ;  /* 0x0000000000017941 */ /* 0x000fea0003800000 */
.L_x_511:
        /* <DEDUP_REMOVED lines=13> */
.L_x_514:
[----:B------:R-:W-:Y:S05]  /*1db40*/  BSYNC B1 ;  /* 0x0000000000017941 */ /* 0x000fea0003800000 */
.L_x_513:
        /* <DEDUP_REMOVED lines=13> */
.L_x_516:
[----:B------:R-:W-:Y:S05]  /*1dc20*/  BSYNC B1 ;  /* 0x0000000000017941 */ /* 0x000fea0003800000 */
.L_x_515:
        /* <DEDUP_REMOVED lines=13> */
.L_x_518:
[----:B------:R-:W-:Y:S05]  /*1dd00*/  BSYNC B1 ;  /* 0x0000000000017941 */ /* 0x000fea0003800000 */
.L_x_517:
        /* <DEDUP_REMOVED lines=13> */
.L_x_520:
[----:B------:R-:W-:Y:S05]  /*1dde0*/  BSYNC B1 ;  /* 0x0000000000017941 */ /* 0x000fea0003800000 */
.L_x_519:
        /* <DEDUP_REMOVED lines=13> */
.L_x_522:
[----:B------:R-:W-:Y:S05]  /*1dec0*/  BSYNC B1 ;  /* 0x0000000000017941 */ /* 0x000fea0003800000 */
.L_x_521:
        /* <DEDUP_REMOVED lines=13> */
.L_x_524:
[----:B------:R-:W-:Y:S05]  /*1dfa0*/  BSYNC B1 ;  /* 0x0000000000017941 */ /* 0x000fea0003800000 */
.L_x_523:
        /* <DEDUP_REMOVED lines=13> */
.L_x_526:
[----:B------:R-:W-:Y:S05]  /*1e080*/  BSYNC B1 ;  /* 0x0000000000017941 */ /* 0x000fea0003800000 */
.L_x_525:
        /* <DEDUP_REMOVED lines=13> */
.L_x_528:
[----:B------:R-:W-:Y:S05]  /*1e160*/  BSYNC B1 ;  /* 0x0000000000017941 */ /* 0x000fea0003800000 */
.L_x_527:
        /* <DEDUP_REMOVED lines=13> */
.L_x_530:
[----:B------:R-:W-:Y:S05]  /*1e240*/  BSYNC B1 ;  /* 0x0000000000017941 */ /* 0x000fea0003800000 */
.L_x_529:
        /* <DEDUP_REMOVED lines=13> */
.L_x_532:
[----:B------:R-:W-:Y:S05]  /*1e320*/  BSYNC B1 ;  /* 0x0000000000017941 */ /* 0x000fea0003800000 */
.L_x_531:
        /* <DEDUP_REMOVED lines=13> */
.L_x_534:
[----:B------:R-:W-:Y:S05]  /*1e400*/  BSYNC B1 ;  /* 0x0000000000017941 */ /* 0x000fea0003800000 */
.L_x_533:
        /* <DEDUP_REMOVED lines=13> */
.L_x_536:
[----:B------:R-:W-:Y:S05]  /*1e4e0*/  BSYNC B1 ;  /* 0x0000000000017941 */ /* 0x000fea0003800000 */
.L_x_535:
        /* <DEDUP_REMOVED lines=13> */
.L_x_538:
[----:B------:R-:W-:Y:S05]  /*1e5c0*/  BSYNC B1 ;  /* 0x0000000000017941 */ /* 0x000fea0003800000 */
.L_x_537:
        /* <DEDUP_REMOVED lines=13> */
.L_x_540:
[----:B------:R-:W-:Y:S05]  /*1e6a0*/  BSYNC B1 ;  /* 0x0000000000017941 */ /* 0x000fea0003800000 */
.L_x_539:
[----:B--234-:R-:W2:Y:S01]  /*1e6b0*/  LDL.LU R3, [R1+0x448] ;  /* 0x0004480001037983 */ /* 0x01cea20000300800 */
[----:B-----5:R-:W-:Y:S01]  /*1e6c0*/  LOP3.LUT R6, R6, 0xff, RZ, 0xc0, !PT ;  /* 0x000000ff06067812 */ /* 0x020fe200078ec0ff */
[----:B------:R-:W-:Y:S01]  /*1e6d0*/  BSSY B1, `(.L_x_541) ;  /* 0x000000b000017945 */ /* 0x000fe20003800000 */
[----:B------:R-:W-:Y:S02]  /*1e6e0*/  ISETP.LT.OR P2, PT, R0, 0xf9, !P1 ;  /* 0x000000f90000780c */ /* 0x000fe40004f41670 */
[----:B------:R-:W-:Y:S02]  /*1e6f0*/  F2FP.F16.E5M2.UNPACK_B R6, R6 ;  /* 0x00000006ff06723e */ /* 0x000fe400020004ff */
[----:B------:R-:W-:-:S03]  /*1e700*/  PRMT R2, RZ, 0x7610, R2 ;  /* 0x00007610ff027816 */ /* 0x000fc60000000002 */
[----:B------:R-:W-:-:S05]  /*1e710*/  HADD2.F32 R6, -RZ, R6.H0_H0 ;  /* 0x20000006ff067230 */ /* 0x000fca0000004100 */
[----:B------:R-:W-:-:S04]  /*1e720*/  FMUL R6, R6, UR22 ;  /* 0x0000001606067c20 */ /* 0x000fc80008400000 */
[----:B--2---:R-:W-:-:S05]  /*1e730*/  FFMA R6, R3, UR15, R6 ;  /* 0x0000000f03067c23 */ /* 0x004fca0008000006 */
[----:B------:R-:W-:-:S05]  /*1e740*/  F2FP.SATFINITE.E5M2.F32.PACK_AB_MERGE_C R3, RZ, R6, RZ ;  /* 0x00000006ff03723e */ /* 0x000fca00048060ff */
[----:B------:R2:W-:Y:S01]  /*1e750*/  @!P0 STG.E.U8 desc[UR20][R30.64+0xf9], R3 ;  /* 0x0000f9031e008986 */ /* 0x0005e2000c101114 */
[----:B------:R-:W-:Y:S05]  /*1e760*/  @P2 BRA `(.L_x_542) ;  /* 0x0000000000042947 */ /* 0x000fea0003800000 */
[----:B------:R3:W5:Y:S02]  /*1e770*/  LDG.E.U8 R2, desc[UR20][R4.64+0xf8] ;  /* 0x0000f81404027981 */ /* 0x000764000c1e1100 */
.L_x_542:
[----:B------:R-:W-:Y:S05]  /*1e780*/  BSYNC B1 ;  /* 0x0000000000017941 */ /* 0x000fea0003800000 */
.L_x_541:
[----:B--2---:R-:W2:Y:S01]  /*1e790*/  LDL.LU R3, [R1+0x44c] ;  /* 0x00044c0001037983 */ /* 0x004ea20000300800 */
        /* <DEDUP_REMOVED lines=12> */
.L_x_544:
[----:B------:R-:W-:Y:S05]  /*1e860*/  BSYNC B1 ;  /* 0x0000000000017941 */ /* 0x000fea0003800000 */
.L_x_543:
[----:B------:R-:W-:Y:S05]  /*1e870*/  @P1 BRA `(.L_x_545) ;  /* 0x0000004800881947 */ /* 0x000fea0003800000 */
[----:B------:R-:W2:Y:S01]  /*1e880*/  LDL.LU R2, [R1+0x450] ;  /* 0x0004500001027983 */ /* 0x000ea20000300800 */
[----:B-----5:R-:W-:-:S04]  /*1e890*/  LOP3.LUT R0, R0, 0xff, RZ, 0xc0, !PT ;  /* 0x000000ff00007812 */ /* 0x020fc800078ec0ff */
[----:B------:R-:W-:-:S05]  /*1e8a0*/  F2FP.F16.E5M2.UNPACK_B R0, R0 ;  /* 0x00000000ff00723e */ /* 0x000fca00020004ff */
[----:B------:R-:W-:-:S05]  /*1e8b0*/  HADD2.F32 R0, -RZ, R0.H0_H0 ;  /* 0x20000000ff007230 */ /* 0x000fca0000004100 */
[----:B------:R-:W-:-:S04]  /*1e8c0*/  FMUL R0, R0, UR22 ;  /* 0x0000001600007c20 */ /* 0x000fc80008400000 */
[----:B--2---:R-:W-:-:S05]  /*1e8d0*/  FFMA R0, R2, UR15, R0 ;  /* 0x0000000f02007c23 */ /* 0x004fca0008000000 */
[----:B------:R-:W-:-:S05]  /*1e8e0*/  F2FP.SATFINITE.E5M2.F32.PACK_AB_MERGE_C R3, RZ, R0, RZ ;  /* 0x00000000ff03723e */ /* 0x000fca00048060ff */
[----:B------:R2:W-:Y:S01]  /*1e8f0*/  STG.E.U8 desc[UR20][R28.64+0xf9], R3 ;  /* 0x0000f9031c007986 */ /* 0x0005e2000c101114 */
[----:B------:R-:W-:Y:S05]  /*1e900*/  BRA `(.L_x_545) ;  /* 0x0000004800647947 */ /* 0x000fea0003800000 */
.L_x_32:
[----:B------:R-:W-:Y:S01]  /*1e910*/  ISETP.GE.AND P3, PT, R34, 0x1, PT ;  /* 0x000000012200780c */ /* 0x000fe20003f66270 */
[----:B------:R-:W-:Y:S01]  /*1e920*/  FMUL R3, R3, UR15 ;  /* 0x0000000f03037c20 */ /* 0x000fe20008400000 */
[----:B------:R-:W3:Y:S02]  /*1e930*/  LDL.LU R2, [R1+0x200] ;  /* 0x0002000001027983 */ /* 0x000ee40000300800 */
[----:B------:R-:W-:Y:S02]  /*1e940*/  ISETP.LT.OR P0, PT, R0, 0x1, !P3 ;  /* 0x000000010000780c */ /* 0x000fe40005f01670 */
[----:B------:R-:W-:Y:S01]  /*1e950*/  F2FP.SATFINITE.E5M2.F32.PACK_AB_MERGE_C R3, RZ, R3, RZ ;  /* 0x00000003ff03723e */ /* 0x000fe200048060ff */
[----:B------:R-:W-:Y:S01]  /*1e960*/  FMUL R4, R4, UR15 ;  /* 0x0000000f04047c20 */ /* 0x000fe20008400000 */
[----:B------:R-:W-:Y:S01]  /*1e970*/  ISETP.GE.AND P2, PT, R34, 0x9, PT ;  /* 0x000000092200780c */ /* 0x000fe20003f46270 */
[----:B------:R-:W-:Y:S01]  /*1e980*/  FMUL R5, R5, UR15 ;  /* 0x0000000f05057c20 */ /* 0x000fe20008400000 */
[----:B------:R-:W-:Y:S01]  /*1e990*/  ISETP.LT.OR P1, PT, R0, 0x9, !P3 ;  /* 0x000000090000780c */ /* 0x000fe20005f21670 */
[----:B------:R-:W-:Y:S01]  /*1e9a0*/  FMUL R6, R6, UR15 ;  /* 0x0000000f06067c20 */ /* 0x000fe20008400000 */
[----:B------:R-:W-:Y:S01]  /*1e9b0*/  FMUL R7, R7, UR15 ;  /* 0x0000000f07077c20 */ /* 0x000fe20008400000 */
[----:B------:R-:W-:Y:S01]  /*1e9c0*/  FMUL R8, R8, UR15 ;  /* 0x0000000f08087c20 */ /* 0x000fe20008400000 */
[----:B------:R-:W-:Y:S01]  /*1e9d0*/  FMUL R9, R9, UR15 ;  /* 0x0000000f09097c20 */ /* 0x000fe20008400000 */
[----:B------:R-:W-:Y:S01]  /*1e9e0*/  FMUL R10, R10, UR15 ;  /* 0x0000000f0a0a7c20 */ /* 0x000fe20008400000 */
[----:B------:R-:W-:Y:S01]  /*1e9f0*/  FMUL R11, R11, UR15 ;  /* 0x0000000f0b0b7c20 */ /* 0x000fe20008400000 */
[----:B------:R0:W-:Y:S01]  /*1ea00*/  @!P0 STG.E.U8 desc[UR20][R24.64], R3 ;  /* 0x0000000318008986 */ /* 0x0001e2000c101114 */
[----:B------:R-:W-:-:S02]  /*1ea10*/  ISETP.LT.OR P0, PT, R0, 0x2, !P3 ;  /* 0x000000020000780c */ /* 0x000fc40005f01670 */
[----:B------:R-:W-:Y:S01]  /*1ea20*/  F2FP.SATFINITE.E5M2.F32.PACK_AB_MERGE_C R4, RZ, R4, RZ ;  /* 0x00000004ff04723e */ /* 0x000fe200048060ff */
[----:B------:R-:W-:Y:S01]  /*1ea30*/  FMUL R12, R12, UR15 ;  /* 0x0000000f0c0c7c20 */ /* 0x000fe20008400000 */
[----:B------:R-:W-:Y:S01]  /*1ea40*/  F2FP.SATFINITE.E5M2.F32.PACK_AB_MERGE_C R5, RZ, R5, RZ ;  /* 0x00000005ff05723e */ /* 0x000fe200048060ff */
[----:B------:R-:W-:Y:S01]  /*1ea50*/  FMUL R13, R13, UR15 ;  /* 0x0000000f0d0d7c20 */ /* 0x000fe20008400000 */
[----:B------:R-:W-:Y:S01]  /*1ea60*/  FMUL R14, R14, UR15 ;  /* 0x0000000f0e0e7c20 */ /* 0x000fe20008400000 */
[----:B------:R-:W-:Y:S01]  /*1ea70*/  FMUL R15, R15, UR15 ;  /* 0x0000000f0f0f7c20 */ /* 0x000fe20008400000 */
[----:B------:R-:W-:Y:S01]  /*1ea80*/  FMUL R16, R16, UR15 ;  /* 0x0000000f10107c20 */ /* 0x000fe20008400000 */
[----:B------:R-:W-:Y:S01]  /*1ea90*/  FMUL R17, R17, UR15 ;  /* 0x0000000f11117c20 */ /* 0x000fe20008400000 */
[----:B------:R-:W-:Y:S01]  /*1eaa0*/  FMUL R18, R18, UR15 ;  /* 0x0000000f12127c20 */ /* 0x000fe20008400000 */
[----:B------:R-:W-:Y:S01]  /*1eab0*/  FMUL R19, R19, UR15 ;  /* 0x0000000f13137c20 */ /* 0x000fe20008400000 */
[----:B------:R-:W-:Y:S01]  /*1eac0*/  FMUL R20, R20, UR15 ;  /* 0x0000000f14147c20 */ /* 0x000fe20008400000 */
[----:B------:R-:W-:Y:S01]  /*1ead0*/  @!P0 STG.E.U8 desc[UR20][R24.64+0x1], R4 ;  /* 0x0000010418008986 */ /* 0x000fe2000c101114 */
[----:B------:R-:W-:-:S02]  /*1eae0*/  ISETP.LT.OR P0, PT, R0, 0x1, !P2 ;  /* 0x000000010000780c */ /* 0x000fc40005701670 */
[----:B------:R-:W-:Y:S01]  /*1eaf0*/  F2FP.SATFINITE.E5M2.F32.PACK_AB_MERGE_C R6, RZ, R6, RZ ;  /* 0x00000006ff06723e */ /* 0x000fe200048060ff */
[----:B------:R-:W-:Y:S01]  /*1eb00*/  FMUL R21, R21, UR15 ;  /* 0x0000000f15157c20 */ /* 0x000fe20008400000 */
[----:B------:R-:W4:Y:S09]  /*1eb10*/  LDL.LU R41, [R1+0x204] ;  /* 0x0002040001297983 */ /* 0x000f320000300800 */
[----:B------:R1:W-:Y:S01]  /*1eb20*/  @!P0 STG.E.U8 desc[UR20][R26.64], R5 ;  /* 0x000000051a008986 */ /* 0x0003e2000c101114 */
[----:B------:R-:W-:-:S02]  /*1eb30*/  ISETP.LT.OR P0, PT, R0, 0x2, !P2 ;  /* 0x000000020000780c */ /* 0x000fc40005701670 */
[----:B------:R-:W-:Y:S01]  /*1eb40*/  F2FP.SATFINITE.E5M2.F32.PACK_AB_MERGE_C R7, RZ, R7, RZ ;  /* 0x00000007ff07723e */ /* 0x000fe200048060ff */
[----:B------:R-:W5:Y:S01]  /*1eb50*/  LDL.LU R39, [R1+0x208] ;  /* 0x0002080001277983 */ /* 0x000f620000300800 */
[----:B------:R-:W-:Y:S02]  /*1eb60*/  F2FP.SATFINITE.E5M2.F32.PACK_AB_MERGE_C R8, RZ, R8, RZ ;  /* 0x00000008ff08723e */ /* 0x000fe400048060ff */
[----:B------:R-:W-:Y:S01]  /*1eb70*/  F2FP.SATFINITE.E5M2.F32.PACK_AB_MERGE_C R9, RZ, R9, RZ ;  /* 0x00000009ff09723e */ /* 0x000fe200048060ff */
[----:B------:R-:W-:Y:S01]  /*1eb80*/  FMUL R22, R22, UR15 ;  /* 0x0000000f16167c20 */ /* 0x000fe20008400000 */
[C---:B------:R-:W-:Y:S01]  /*1eb90*/  ISETP.LT.OR P5, PT, R0.reuse, 0xa, !P2 ;  /* 0x0000000a0000780c */ /* 0x040fe200057a1670 */
[----:B------:R-:W2:Y:S04]  /*1eba0*/  LDL.LU R35, [R1+0x20c] ;  /* 0x00020c0001237983 */ /* 0x000ea80000300800 */
[----:B------:R-:W-:Y:S01]  /*1ebb0*/  @!P0 STG.E.U8 desc[UR20][R26.64+0x1], R6 ;  /* 0x000001061a008986 */ /* 0x000fe2000c101114 */
[----:B------:R-:W-:-:S03]  /*1ebc0*/  ISETP.LT.OR P0, PT, R0, 0xa, !P3 ;  /* 0x0000000a0000780c */ /* 0x000fc60005f01670 */
[----:B------:R-:W-:Y:S01]  /*1ebd0*/  @!P1 STG.E.U8 desc[UR20][R24.64+0x8], R7 ;  /* 0x0000080718009986 */ /* 0x000fe2000c101114 */
[----:B------:R-:W-:Y:S02]  /*1ebe0*/  ISETP.LT.OR P1, PT, R0, 0x9, !P2 ;  /* 0x000000090000780c */ /* 0x000fe40005721670 */
[----:B------:R-:W-:Y:S01]  /*1ebf0*/  F2FP.SATFINITE.E5M2.F32.PACK_AB_MERGE_C R10, RZ, R10, RZ ;  /* 0x0000000aff0a723e */ /* 0x000fe200048060ff */
[----:B------:R-:W-:Y:S01]  /*1ec00*/  FMUL R152, R152, UR15 ;  /* 0x0000000f98987c20 */ /* 0x000fe20008400000 */
[----:B------:R-:W-:Y:S01]  /*1ec10*/  F2FP.SATFINITE.E5M2.F32.PACK_AB_MERGE_C R11, RZ, R11, RZ ;  /* 0x0000000bff0b723e */ /* 0x000fe200048060ff */
[----:B------:R-:W5:Y:S04]  /*1ec20*/  LDL.LU R33, [R1+0x210] ;  /* 0x0002100001217983 */ /* 0x000f680000300800 */
[----:B------:R-:W-:Y:S01]  /*1ec30*/  @!P0 STG.E.U8 desc[UR20][R24.64+0x9], R8 ;  /* 0x0000090818008986 */ /* 0x000fe2000c101114 */
[----:B------:R-:W-:-:S03]  /*1ec40*/  ISETP.LT.OR P0, PT, R0, 0x11, !P3 ;  /* 0x000000110000780c */ /* 0x000fc60005f01670 */
[----:B------:R-:W-:Y:S01]  /*1ec50*/  @!P1 STG.E.U8 desc[UR20][R26.64+0x8], R9 ;  /* 0x000008091a009986 */ /* 0x000fe2000c101114 */
[C---:B------:R-:W-:Y:S02]  /*1ec60*/  ISETP.LT.OR P1, PT, R0.reuse, 0x12, !P3 ;  /* 0x000000120000780c */ /* 0x040fe40005f21670 */
[----:B------:R-:W-:Y:S01]  /*1ec70*/  F2FP.SATFINITE.E5M2.F32.PACK_AB_MERGE_C R12, RZ, R12, RZ ;  /* 0x0000000cff0c723e */ /* 0x000fe200048060ff */
[----:B------:R-:W-:Y:S01]  /*1ec80*/  @!P5 STG.E.U8 desc[UR20][R26.64+0x9], R10 ;  /* 0x0000090a1a00d986 */ /* 0x000fe2000c101114 */
[C---:B------:R-:W-:Y:S02]  /*1ec90*/  ISETP.LT.OR P5, PT, R0.reuse, 0x11, !P2 ;  /* 0x000000110000780c */ /* 0x040fe400057a1670 */
[----:B------:R-:W-:Y:S01]  /*1eca0*/  F2FP.SATFINITE.E5M2.F32.PACK_AB_MERGE_C R13, RZ, R13, RZ ;  /* 0x0000000dff0d723e */ /* 0x000fe200048060ff */
[----:B------:R-:W5:Y:S01]  /*1ecb0*/  LDL.LU R32, [R1+0x214] ;  /* 0x0002140001207983 */ /* 0x000f620000300800 */
[----:B------:R-:W-:Y:S01]  /*1ecc0*/  F2FP.SATFINITE.E5M2.F32.PACK_AB_MERGE_C R14, RZ, R14, RZ ;  /* 0x0000000eff0e723e */ /* 0x000fe200048060ff */
[----:B------:R-:W-:Y:S01]  /*1ecd0*/  FMUL R23, R23, UR15 ;  /* 0x0000000f17177c20 */ /* 0x000fe20008400000 */
[----:B------:R-:W-:Y:S01]  /*1ece0*/  F2FP.SATFINITE.E5M2.F32.PACK_AB_MERGE_C R15, RZ, R15, RZ ;  /* 0x0000000fff0f723e */ /* 0x000fe200048060ff */
[----:B------:R-:W-:Y:S01]  /*1ecf0*/  @!P0 STG.E.U8 desc[UR20][R24.64+0x10], R11 ;  /* 0x0000100b18008986 */ /* 0x000fe2000c101114 */
[C---:B------:R-:W-:Y:S01]  /*1ed00*/  ISETP.LT.OR P0, PT, R0.reuse, 0x12, !P2 ;  /* 0x000000120000780c */ /* 0x040fe20005701670 */
[----:B------:R-:W-:Y:S01]  /*1ed10*/  FMUL R153, R153, UR15 ;  /* 0x0000000f99997c20 */ /* 0x000fe20008400000 */
[----:B------:R-:W-:Y:S01]  /*1ed20*/  F2FP.SATFINITE.E5M2.F32.PACK_AB_MERGE_C R16, RZ, R16, RZ ;  /* 0x00000010ff10723e */ /* 0x000fe200048060ff */
[----:B------:R-:W-:Y:S01]  /*1ed30*/  @!P1 STG.E.U8 desc[UR20][R24.64+0x11], R12 ;  /* 0x0000110c18009986 */ /* 0x000fe2000c101114 */
[----:B------:R-:W-:Y:S01]  /*1ed40*/  ISETP.LT.OR P1, PT, R0, 0x19, !P3 ;  /* 0x000000190000780c */ /* 0x000fe20005f21670 */
[----:B------:R-:W-:Y:S01]  /*1ed50*/  FMUL R154, R154, UR15 ;  /* 0x0000000f9a9a7c20 */ /* 0x000fe20008400000 */
[----:B------:R-:W-:Y:S01]  /*1ed60*/  F2FP.SATFINITE.E5M2.F32.PACK_AB_MERGE_C R17, RZ, R17, RZ ;  /* 0x00000011ff11723e */ /* 0x000fe200048060ff */
[----:B------:R-:W-:Y:S01]  /*1ed70*/  @!P5 STG.E.U8 desc[UR20][R26.64+0x10], R13 ;  /* 0x0000100d1a00d986 */ /* 0x000fe2000c101114 */
[----:B------:R-:W-:Y:S01]  /*1ed80*/  ISETP.LT.OR P5, PT, R0, 0x1a, !P3 ;  /* 0x0000001a0000780c */ /* 0x000fe20005fa1670 */
[----:B------:R-:W-:Y:S01]  /*1ed90*/  FMUL R156, R156, UR15 ;  /* 0x0000000f9c9c7c20 */ /* 0x000fe20008400000 */
        /* <DEDUP_REMOVED lines=20> */
[C---:B------:R-:W-:Y:S01]  /*1eee0*/  ISETP.LT.OR P6, PT, R0.reuse, 0x2a, !P2 ;  /* 0x0000002a0000780c */ /* 0x040fe200057c1670 */
        /* <DEDUP_REMOVED lines=36> */
[----:B------:R-:W-:Y:S01]  /*1f130*/  @!P6 STG.E.U8 desc[UR20][R26.64+0x29], R154 ;  /* 0x0000299a1a00e986 */ /* 0x000fe2000c101114 */
[C---:B------:R-:W-:Y:S01]  /*1f140*/  ISETP.LT.OR P6, PT, R0.reuse, 0x32, !P2 ;  /* 0x000000320000780c */ /* 0x040fe200057c1670 */
        /* <DEDUP_REMOVED lines=21> */
[----:B0-----:R-:W-:Y:S01]  /*1f2a0*/  F2FP.SATFINITE.E5M2.F32.PACK_AB_MERGE_C R3, RZ, R168, RZ ;  /* 0x000000a8ff03723e */ /* 0x001fe200048060ff */
        /* <DEDUP_REMOVED lines=11> */
[----:B-1----:R-:W-:Y:S01]  /*1f360*/  F2FP.SATFINITE.E5M2.F32.PACK_AB_MERGE_C R5, RZ, R170, RZ ;  /* 0x000000aaff05723e */ /* 0x002fe200048060ff */
        /* <DEDUP_REMOVED lines=20> */
[----:B------:R0:W-:Y:S01]  /*1f4b0*/  @!P1 STG.E.U8 desc[UR20][R24.64+0x49], R3 ;  /* 0x0000490318009986 */ /* 0x0001e2000c101114 */
[----:B------:R-:W-:Y:S01]  /*1f4c0*/  ISETP.LT.OR P1, PT, R0, 0x52, !P3 ;  /* 0x000000520000780c */ /* 0x000fe20005f21670 */
[----:B------:R-:W-:Y:S01]  /*1f4d0*/  FMUL R186, R186, UR15 ;  /* 0x0000000fbaba7c20 */ /* 0x000fe20008400000 */
[----:B------:R-:W-:Y:S01]  /*1f4e0*/  F2FP.SATFINITE.E5M2.F32.PACK_AB_MERGE_C R181, RZ, R181, RZ ;  /* 0x000000b5ffb5723e */ /* 0x000fe200048060ff */
[----:B------:R-:W-:Y:S01]  /*1f4f0*/  @!P5 STG.E.U8 desc[UR20][R26.64+0x48], R169 ;  /* 0x000048a91a00d986 */ /* 0x000fe2000c101114 */
[----:B------:R-:W-:Y:S01]  /*1f500*/  ISETP.LT.OR P5, PT, R0, 0x51, !P2 ;  /* 0x000000510000780c */ /* 0x000fe200057a1670 */
[----:B------:R-:W-:Y:S01]  /*1f510*/  FMUL R188, R188, UR15 ;  /* 0x0000000fbcbc7c20 */ /* 0x000fe20008400000 */
[----:B------:R-:W-:Y:S01]  /*1f520*/  F2FP.SATFINITE.E5M2.F32.PACK_AB_MERGE_C R183, RZ, R183, RZ ;  /* 0x000000b7ffb7723e */ /* 0x000fe200048060ff */
[----:B------:R1:W-:Y:S01]  /*1f530*/  @!P6 STG.E.U8 desc[UR20][R26.64+0x49], R5 ;  /* 0x000049051a00e986 */ /* 0x0003e2000c101114 */
[C---:B------:R-:W-:Y:S01]  /*1f540*/  ISETP.LT.OR P6, PT, R0.reuse, 0x52, !P2 ;  /* 0x000000520000780c */ /* 0x040fe200057c1670 */
[----:B------:R-:W-:Y:S01]  /*1f550*/  FMUL R187, R187, UR15 ;  /* 0x0000000fbbbb7c20 */ /* 0x000fe20008400000 */
[----:B------:R-:W-:Y:S01]  /*1f560*/  F2FP.SATFINITE.E5M2.F32.PACK_AB_MERGE_C R185, RZ, R185, RZ ;  /* 0x000000b9ffb9723e */ /* 0x000fe200048060ff */
[----:B------:R-:W-:Y:S01]  /*1f570*/  @!P0 STG.E.U8 desc[UR20][R24.64+0x50], R171 ;  /* 0x000050ab18008986 */ /* 0x000fe2000c101114 */
[----:B0-----:R-:W-:Y:S01]  /*1f580*/  F2FP.SATFINITE.E5M2.F32.PACK_AB_MERGE_C R3, RZ, R172, RZ ;  /* 0x000000acff03723e */ /* 0x001fe200048060ff */
[----:B------:R-:W-:Y:S01]  /*1f590*/  FMUL R189, R189, UR15 ;  /* 0x0000000fbdbd7c20 */ /* 0x000fe20008400000 */
[----:B------:R-:W-:Y:S01]  /*1f5a0*/  ISETP.LT.OR P0, PT, R0, 0x59, !P3 ;  /* 0x000000590000780c */ /* 0x000fe20005f01670 */
[----:B------:R-:W-:Y:S01]  /*1f5b0*/  FMUL R190, R190, UR15 ;  /* 0x0000000fbebe7c20 */ /* 0x000fe20008400000 */
[----:B------:R-:W-:Y:S01]  /*1f5c0*/  FMUL R192, R192, UR15 ;  /* 0x0000000fc0c07c20 */ /* 0x000fe20008400000 */
[----:B------:R0:W-:Y:S01]  /*1f5d0*/  @!P1 STG.E.U8 desc[UR20][R24.64+0x51], R3 ;  /* 0x0000510318009986 */ /* 0x0001e2000c101114 */
[C---:B------:R-:W-:Y:S01]  /*1f5e0*/  ISETP.LT.OR P1, PT, R0.reuse, 0x5a, !P3 ;  /* 0x0000005a0000780c */ /* 0x040fe20005f21670 */
[----:B------:R-:W-:Y:S01]  /*1f5f0*/  FMUL R191, R191, UR15 ;  /* 0x0000000fbfbf7c20 */ /* 0x000fe20008400000 */
[----:B-1----:R-:W-:Y:S01]  /*1f600*/  F2FP.SATFINITE.E5M2.F32.PACK_AB_MERGE_C R5, RZ, R174, RZ ;  /* 0x000000aeff05723e */ /* 0x002fe200048060ff */
        /* <DEDUP_REMOVED lines=9> */
[----:B0-----:R-:W-:Y:S01]  /*1f6a0*/  F2FP.SATFINITE.E5M2.F32.PACK_AB_MERGE_C R3, RZ, R176, RZ ;  /* 0x000000b0ff03723e */ /* 0x001fe200048060ff */
[----:B------:R-:W-:Y:S01]  /*1f6b0*/  FMUL R196, R196, UR15 ;  /* 0x0000000fc4c47c20 */ /* 0x000fe20008400000 */
[C---:B------:R-:W-:Y:S01]  /*1f6c0*/  ISETP.LT.OR P0, PT, R0.reuse, 0x61, !P3 ;  /* 0x000000610000780c */ /* 0x040fe20005f01670 */
[----:B------:R-:W-:Y:S01]  /*1f6d0*/  FMUL R195, R195, UR15 ;  /* 0x0000000fc3c37c20 */ /* 0x000fe20008400000 */
[----:B------:R-:W-:Y:S01]  /*1f6e0*/  F2FP.SATFINITE.E5M2.F32.PACK_AB_MERGE_C R191, RZ, R191, RZ ;  /* 0x000000bfffbf723e */ /* 0x000fe200048060ff */
[----:B------:R0:W-:Y:S01]  /*1f6f0*/  @!P1 STG.E.U8 desc[UR20][R24.64+0x59], R3 ;  /* 0x0000590318009986 */ /* 0x0001e2000c101114 */
[C---:B------:R-:W-:Y:S01]  /*1f700*/  ISETP.LT.OR P1, PT, R0.reuse, 0x62, !P3 ;  /* 0x000000620000780c */ /* 0x040fe20005f21670 */
[----:B------:R-:W-:Y:S01]  /*1f710*/  FMUL R197, R197, UR15 ;  /* 0x0000000fc5c57c20 */ /* 0x000fe20008400000 */
[----:B-1----:R-:W-:Y:S01]  /*1f720*/  F2FP.SATFINITE.E5M2.F32.PACK_AB_MERGE_C R5, RZ, R178, RZ ;  /* 0x000000b2ff05723e */ /* 0x002fe200048060ff */
[----:B------:R-:W-:Y:S01]  /*1f730*/  @!P5 STG.E.U8 desc[UR20][R26.64+0x58], R177 ;  /* 0x000058b11a00d986 */ /* 0x000fe2000c101114 */
[----:B------:R-:W-:Y:S01]  /*1f740*/  ISETP.LT.OR P5, PT, R0, 0x61, !P2 ;  /* 0x000000610000780c */ /* 0x000fe200057a1670 */
        /* <DEDUP_REMOVED lines=13> */
[----:B------:R-:W-:Y:S01]  /*1f820*/  ISETP.LT.OR P1, PT, R0, 0x6a, !P3 ;  /* 0x0000006a0000780c */ /* 0x000fe20005f21670 */
[----:B------:R-:W-:Y:S01]  /*1f830*/  FMUL R202, R202, UR15 ;  /* 0x0000000fcaca7c20 */ /* 0x000fe20008400000 */
[----:B-1----:R-:W-:Y:S01]  /*1f840*/  F2FP.SATFINITE.E5M2.F32.PACK_AB_MERGE_C R5, RZ, R182, RZ ;  /* 0x000000b6ff05723e */ /* 0x002fe200048060ff */
        /* <DEDUP_REMOVED lines=111> */
[----:B---3--:R-:W-:Y:S01]  /*1ff40*/  FMUL R2, R2, UR15 ;  /* 0x0000000f02027c20 */ /* 0x008fe20008400000 */
        /* <DEDUP_REMOVED lines=8> */
[----:B------:R-:W3:Y:S01]  /*1ffd0*/  LDL.LU R38, [R1+0x218] ;  /* 0x0002180001267983 */ /* 0x000ee20000300800 */
[----:B------:R-:W-:-:S03]  /*1ffe0*/  F2FP.SATFINITE.E5M2.F32.PACK_AB_MERGE_C R233, RZ, R233, RZ ;  /* 0x000000e9ffe9723e */ /* 0x000fc600048060ff */
[----:B------:R0:W-:Y:S01]  /*1fff0*/  @!P1 STG.E.U8 desc[UR20][R24.64+0x99], R3 ;  /* 0x0000990318009986 */ /* 0x0001e2000c101114 */
[C---:B------:R-:W-:Y:S02]  /*20000*/  ISETP.LT.OR P1, PT, R0.reuse, 0xa2, !P3 ;  /* 0x000000a20000780c */ /* 0x040fe40005f21670 */
[----:B-1----:R-:W-:Y:S01]  /*20010*/  F2FP.SATFINITE.E5M2.F32.PACK_AB_MERGE_C R5, RZ, R210, RZ ;  /* 0x000000d2ff05723e */ /* 0x002fe200048060ff */
[----:B------:R-:W-:Y:S01]  /*20020*/  @!P5 STG.E.U8 desc[UR20][R26.64+0x98], R209 ;  /* 0x000098d11a00d986 */ /* 0x000fe2000c101114 */
[----:B------:R-:W-:-:S03]  /*20030*/  ISETP.LT.OR P5, PT, R0, 0xa1, !P2 ;  /* 0x000000a10000780c */ /* 0x000fc600057a1670 */
[----:B------:R1:W-:Y:S01]  /*20040*/  @!P6 STG.E.U8 desc[UR20][R26.64+0x99], R5 ;  /* 0x000099051a00e986 */ /* 0x0003e2000c101114 */
[C---:B------:R-:W-:Y:S02]  /*20050*/  ISETP.LT.OR P6, PT, R0.reuse, 0xa2, !P2 ;  /* 0x000000a20000780c */ /* 0x040fe400057c1670 */
[----:B0-----:R-:W-:Y:S01]  /*20060*/  F2FP.SATFINITE.E5M2.F32.PACK_AB_MERGE_C R3, RZ, R212, RZ ;  /* 0x000000d4ff03723e */ /* 0x001fe200048060ff */
[----:B------:R-:W-:Y:S01]  /*20070*/  @!P0 STG.E.U8 desc[UR20][R24.64+0xa0], R211 ;  /* 0x0000a0d318008986 */ /* 0x000fe2000c101114 */
[----:B------:R-:W-:-:S03]  /*20080*/  ISETP.LT.OR P0, PT, R0, 0xa9, !P3 ;  /* 0x000000a90000780c */ /* 0x000fc60005f01670 */
        /* <DEDUP_REMOVED lines=48> */
[----:B------:R-:W3:Y:S04]  /*20390*/  LDL.LU R37, [R1+0x21c] ;  /* 0x00021c0001257983 */ /* 0x000ee80000300800 */
[----:B------:R-:W-:Y:S01]  /*203a0*/  @!P1 STG.E.U8 desc[UR20][R24.64+0xc9], R3 ;  /* 0x0000c90318009986 */ /* 0x000fe2000c101114 */
[C---:B------:R-:W-:Y:S02]  /*203b0*/  ISETP.LT.OR P1, PT, R0.reuse, 0xd2, !P3 ;  /* 0x000000d20000780c */ /* 0x040fe40005f21670 */
[----:B-1----:R-:W-:Y:S01]  /*203c0*/  F2FP.SATFINITE.E5M2.F32.PACK_AB_MERGE_C R5, RZ, R234, RZ ;  /* 0x000000eaff05723e */ /* 0x002fe200048060ff */
[----:B------:R-:W3:Y:S01]  /*203d0*/  LDL.LU R36, [R1+0x220] ;  /* 0x0002200001247983 */ /* 0x000ee20000300800 */
[----:B------:R-:W-:Y:S01]  /*203e0*/  F2FP.SATFINITE.E5M2.F32.PACK_AB_MERGE_C R7, RZ, R236, RZ ;  /* 0x000000ecff07723e */ /* 0x000fe200048060ff */
[----:B--2---:R-:W-:Y:S01]  /*203f0*/  FMUL R4, R35, UR15 ;  /* 0x0000000f23047c20 */ /* 0x004fe20008400000 */
[----:B------:R-:W-:Y:S01]  /*20400*/  F2FP.SATFINITE.E5M2.F32.PACK_AB_MERGE_C R9, RZ, R2, RZ ;  /* 0x00000002ff09723e */ /* 0x000fe200048060ff */
[----:B----4-:R-:W-:Y:S01]  /*20410*/  FMUL R2, R41, UR15 ;  /* 0x0000000f29027c20 */ /* 0x010fe20008400000 */
[----:B------:R-:W2:Y:S04]  /*20420*/  LDL.LU R35, [R1+0x224] ;  /* 0x0002240001237983 */ /* 0x000ea80000300800 */
[----:B------:R-:W-:Y:S01]  /*20430*/  @!P0 STG.E.U8 desc[UR20][R24.64+0xc8], R231 ;  /* 0x0000c8e718008986 */ /* 0x000fe2000c101114 */
[----:B------:R-:W-:-:S03]  /*20440*/  ISETP.LT.OR P0, PT, R0, 0xd1, !P3 ;  /* 0x000000d10000780c */ /* 0x000fc60005f01670 */
[----:B------:R-:W-:Y:S01]  /*20450*/  @!P5 STG.E.U8 desc[UR20][R26.64+0xc8], R233 ;  /* 0x0000c8e91a00d986 */ /* 0x000fe2000c101114 */
[----:B------:R-:W-:-:S03]  /*20460*/  ISETP.LT.OR P5, PT, R0, 0xd1, !P2 ;  /* 0x000000d10000780c */ /* 0x000fc600057a1670 */
[----:B------:R5:W-:Y:S01]  /*20470*/  @!P6 STG.E.U8 desc[UR20][R26.64+0xc9], R5 ;  /* 0x0000c9051a00e986 */ /* 0x000be2000c101114 */
[----:B------:R-:W-:-:S03]  /*20480*/  ISETP.LT.OR P6, PT, R0, 0xd2, !P2 ;  /* 0x000000d20000780c */ /* 0x000fc600057c1670 */
[----:B------:R0:W-:Y:S01]  /*20490*/  @!P1 STG.E.U8 desc[UR20][R24.64+0xd1], R7 ;  /* 0x0000d10718009986 */ /* 0x0001e2000c101114 */
[----:B-----5:R-:W-:-:S03]  /*204a0*/  FMUL R5, R33, UR15 ;  /* 0x0000000f21057c20 */ /* 0x020fc60008400000 */
[----:B------:R-:W4:Y:S01]  /*204b0*/  LDL.LU R33, [R1+0x228] ;  /* 0x0002280001217983 */ /* 0x000f220000300800 */
[----:B0-----:R-:W-:Y:S01]  /*204c0*/  F2FP.SATFINITE.E5M2.F32.PACK_AB_MERGE_C R7, RZ, R2, RZ ;  /* 0x00000002ff07723e */ /* 0x001fe200048060ff */
[----:B------:R-:W-:Y:S02]  /*204d0*/  FMUL R2, R32, UR15 ;  /* 0x0000000f20027c20 */ /* 0x000fe40008400000 */
[----:B------:R-:W5:Y:S04]  /*204e0*/  LDL.LU R41, [R1+0x22c] ;  /* 0x00022c0001297983 */ /* 0x000f680000300800 */
[----:B------:R-:W5:Y:S01]  /*204f0*/  LDL.LU R32, [R1+0x230] ;  /* 0x0002300001207983 */ /* 0x000f620000300800 */
[----:B------:R-:W-:Y:S01]  /*20500*/  F2FP.SATFINITE.E5M2.F32.PACK_AB_MERGE_C R235, RZ, R235, RZ ;  /* 0x000000ebffeb723e */ /* 0x000fe200048060ff */
[----:B------:R-:W-:Y:S01]  /*20510*/  FMUL R3, R39, UR15 ;  /* 0x0000000f27037c20 */ /* 0x000fe20008400000 */
[----:B------:R-:W-:Y:S01]  /*20520*/  F2FP.SATFINITE.E5M2.F32.PACK_AB_MERGE_C R237, RZ, R237, RZ ;  /* 0x000000edffed723e */ /* 0x000fe200048060ff */
[----:B------:R-:W5:Y:S04]  /*20530*/  LDL.LU R39, [R1+0x234] ;  /* 0x0002340001277983 */ /* 0x000f680000300800 */
[----:B------:R-:W-:Y:S01]  /*20540*/  @!P0 STG.E.U8 desc[UR20][R24.64+0xd0], R235 ;  /* 0x0000d0eb18008986 */ /* 0x000fe2000c101114 */
[----:B------:R-:W-:-:S02]  /*20550*/  ISETP.LT.OR P0, PT, R0, 0xd9, !P3 ;  /* 0x000000d90000780c */ /* 0x000fc40005f01670 */
[C---:B------:R-:W-:Y:S01]  /*20560*/  ISETP.LT.OR P1, PT, R0.reuse, 0xda, !P3 ;  /* 0x000000da0000780c */ /* 0x040fe20005f21670 */
[----:B------:R-:W-:Y:S01]  /*20570*/  @!P5 STG.E.U8 desc[UR20][R26.64+0xd0], R237 ;  /* 0x0000d0ed1a00d986 */ /* 0x000fe2000c101114 */
[----:B------:R-:W-:Y:S02]  /*20580*/  ISETP.LT.OR P5, PT, R0, 0xd9, !P2 ;  /* 0x000000d90000780c */ /* 0x000fe400057a1670 */
[----:B------:R-:W-:Y:S01]  /*20590*/  F2FP.SATFINITE.E5M2.F32.PACK_AB_MERGE_C R11, RZ, R3, RZ ;  /* 0x00000003ff0b723e */ /* 0x000fe200048060ff */
[----:B------:R0:W-:Y:S01]  /*205a0*/  @!P6 STG.E.U8 desc[UR20][R26.64+0xd1], R9 ;  /* 0x0000d1091a00e986 */ /* 0x0001e2000c101114 */
[----:B------:R-:W-:-:S05]  /*205b0*/  F2FP.SATFINITE.E5M2.F32.PACK_AB_MERGE_C R13, RZ, R4, RZ ;  /* 0x00000004ff0d723e */ /* 0x000fca00048060ff */
[----:B------:R1:W-:Y:S01]  /*205c0*/  @!P0 STG.E.U8 desc[UR20][R24.64+0xd8], R7 ;  /* 0x0000d80718008986 */ /* 0x0003e2000c101114 */
[----:B0-----:R-:W-:-:S03]  /*205d0*/  F2FP.SATFINITE.E5M2.F32.PACK_AB_MERGE_C R9, RZ, R5, RZ ;  /* 0x00000005ff09723e */ /* 0x001fc600048060ff */
[----:B------:R0:W-:Y:S01]  /*205e0*/  @!P1 STG.E.U8 desc[UR20][R24.64+0xd9], R11 ;  /* 0x0000d90b18009986 */ /* 0x0001e2000c101114 */
[----:B-1----:R-:W-:-:S03]  /*205f0*/  F2FP.SATFINITE.E5M2.F32.PACK_AB_MERGE_C R7, RZ, R2, RZ ;  /* 0x00000002ff07723e */ /* 0x002fc600048060ff */
[----:B------:R1:W-:Y:S01]  /*20600*/  @!P5 STG.E.U8 desc[UR20][R26.64+0xd8], R13 ;  /* 0x0000d80d1a00d986 */ /* 0x0003e2000c101114 */
[----:B---3--:R-:W-:-:S03]  /*20610*/  FMUL R3, R38, UR15 ;  /* 0x0000000f26037c20 */ /* 0x008fc60008400000 */
[----:B------:R-:W3:Y:S02]  /*20620*/  LDL.LU R38, [R1+0x238] ;  /* 0x0002380001267983 */ /* 0x000ee40000300800 */
[----:B0-----:R-:W-:Y:S01]  /*20630*/  F2FP.SATFINITE.E5M2.F32.PACK_AB_MERGE_C R11, RZ, R3, RZ ;  /* 0x00000003ff0b723e */ /* 0x001fe200048060ff */
[----:B------:R-:W-:Y:S02]  /*20640*/  FMUL R4, R37, UR15 ;  /* 0x0000000f25047c20 */ /* 0x000fe40008400000 */
[----:B------:R-:W3:Y:S01]  /*20650*/  LDL.LU R37, [R1+0x23c] ;  /* 0x00023c0001257983 */ /* 0x000ee20000300800 */
[----:B------:R-:W-:-:S03]  /*20660*/  FMUL R5, R36, UR15 ;  /* 0x0000000f24057c20 */ /* 0x000fc60008400000 */
[----:B------:R-:W3:Y:S01]  /*20670*/  LDL.LU R36, [R1+0x240] ;  /* 0x0002400001247983 */ /* 0x000ee20000300800 */
[----:B--2---:R-:W-:-:S03]  /*20680*/  FMUL R2, R35, UR15 ;  /* 0x0000000f23027c20 */ /* 0x004fc60008400000 */
[----:B------:R-:W2:Y:S01]  /*20690*/  LDL.LU R35, [R1+0x244] ;  /* 0x0002440001237983 */ /* 0x000ea20000300800 */
[----:B-1----:R-:W-:Y:S01]  /*206a0*/  F2FP.SATFINITE.E5M2.F32.PACK_AB_MERGE_C R13, RZ, R4, RZ ;  /* 0x00000004ff0d723e */ /* 0x002fe200048060ff */
[----:B----4-:R-:W-:Y:S02]  /*206b0*/  FMUL R3, R33, UR15 ;  /* 0x0000000f21037c20 */ /* 0x010fe40008400000 */
[----:B------:R-:W4:Y:S01]  /*206c0*/  LDL.LU R33, [R1+0x248] ;  /* 0x0002480001217983 */ /* 0x000f220000300800 */
[----:B-----5:R-:W-:-:S03]  /*206d0*/  FMUL R4, R32, UR15 ;  /* 0x0000000f20047c20 */ /* 0x020fc60008400000 */
[----:B------:R-:W5:Y:S01]  /*206e0*/  LDL.LU R32, [R1+0x24c] ;  /* 0x00024c0001207983 */ /* 0x000f620000300800 */
[C---:B------:R-:W-:Y:S02]  /*206f0*/  ISETP.LT.OR P6, PT, R0.reuse, 0xda, !P2 ;  /* 0x000000da0000780c */ /* 0x040fe400057c1670 */
[C---:B------:R-:W-:Y:S02]  /*20700*/  ISETP.LT.OR P5, PT, R0.reuse, 0xe1, !P3 ;  /* 0x000000e10000780c */ /* 0x040fe40005fa1670 */
[C---:B------:R-:W-:Y:S02]  /*20710*/  ISETP.LT.OR P1, PT, R0.reuse, 0xe2, !P2 ;  /* 0x000000e20000780c */ /* 0x040fe40005721670 */
[----:B------:R-:W-:-:S07]  /*20720*/  ISETP.LT.OR P0, PT, R0, 0xe1, !P2 ;  /* 0x000000e10000780c */ /* 0x000fce0005701670 */
[----:B------:R0:W-:Y:S01]  /*20730*/  @!P6 STG.E.U8 desc[UR20][R26.64+0xd9], R9 ;  /* 0x0000d9091a00e986 */ /* 0x0001e2000c101114 */
[----:B------:R-:W-:Y:S02]  /*20740*/  ISETP.LT.OR P6, PT, R0, 0xe2, !P3 ;  /* 0x000000e20000780c */ /* 0x000fe40005fc1670 */
[----:B------:R-:W-:Y:S01]  /*20750*/  F2FP.SATFINITE.E5M2.F32.PACK_AB_MERGE_C R5, RZ, R5, RZ ;  /* 0x00000005ff05723e */ /* 0x000fe200048060ff */
[----:B------:R-:W-:Y:S01]  /*20760*/  @!P5 STG.E.U8 desc[UR20][R24.64+0xe0], R7 ;  /* 0x0000e0071800d986 */ /* 0x000fe2000c101114 */
[----:B0-----:R-:W-:Y:S01]  /*20770*/  F2FP.SATFINITE.E5M2.F32.PACK_AB_MERGE_C R9, RZ, R2, RZ ;  /* 0x00000002ff09723e */ /* 0x001fe200048060ff */
[----:B------:R-:W-:-:S08]  /*20780*/  FMUL R2, R41, UR15 ;  /* 0x0000000f29027c20 */ /* 0x000fd00008400000 */
[----:B------:R-:W-:Y:S01]  /*20790*/  @!P6 STG.E.U8 desc[UR20][R24.64+0xe1], R11 ;  /* 0x0000e10b1800e986 */ /* 0x000fe2000c101114 */
[----:B------:R-:W-:-:S03]  /*207a0*/  ISETP.LT.OR P6, PT, R0, 0xe9, !P3 ;  /* 0x000000e90000780c */ /* 0x000fc60005fc1670 */
[----:B------:R0:W-:Y:S04]  /*207b0*/  @!P1 STG.E.U8 desc[UR20][R26.64+0xe1], R5 ;  /* 0x0000e1051a009986 */ /* 0x0001e8000c101114 */
[----:B------:R-:W5:Y:S01]  /*207c0*/  LDL.LU R41, [R1+0x250] ;  /* 0x0002500001297983 */ /* 0x000f620000300800 */
[----:B------:R-:W-:-:S03]  /*207d0*/  ISETP.LT.OR P5, PT, R0, 0xea, !P2 ;  /* 0x000000ea0000780c */ /* 0x000fc600057a1670 */
[----:B------:R1:W-:Y:S01]  /*207e0*/  @!P0 STG.E.U8 desc[UR20][R26.64+0xe0], R13 ;  /* 0x0000e00d1a008986 */ /* 0x0003e2000c101114 */
[----:B0-----:R-:W-:Y:S01]  /*207f0*/  F2FP.SATFINITE.E5M2.F32.PACK_AB_MERGE_C R5, RZ, R2, RZ ;  /* 0x00000002ff05723e */ /* 0x001fe200048060ff */
[----:B------:R-:W-:Y:S02]  /*20800*/  FMUL R2, R39, UR15 ;  /* 0x0000000f27027c20 */ /* 0x000fe40008400000 */
[----:B------:R-:W5:Y:S01]  /*20810*/  LDL.LU R39, [R1+0x254] ;  /* 0x0002540001277983 */ /* 0x000f620000300800 */
[----:B------:R-:W-:Y:S02]  /*20820*/  ISETP.LT.OR P0, PT, R0, 0xea, !P3 ;  /* 0x000000ea0000780c */ /* 0x000fe40005f01670 */
[----:B------:R-:W-:Y:S02]  /*20830*/  F2FP.SATFINITE.E5M2.F32.PACK_AB_MERGE_C R7, RZ, R3, RZ ;  /* 0x00000003ff07723e */ /* 0x000fe400048060ff */
[----:B------:R-:W-:Y:S02]  /*20840*/  F2FP.SATFINITE.E5M2.F32.PACK_AB_MERGE_C R11, RZ, R4, RZ ;  /* 0x00000004ff0b723e */ /* 0x000fe400048060ff */
[----:B-1----:R-:W-:Y:S01]  /*20850*/  F2FP.SATFINITE.E5M2.F32.PACK_AB_MERGE_C R13, RZ, R2, RZ ;  /* 0x00000002ff0d723e */ /* 0x002fe200048060ff */
[----:B------:R-:W-:Y:S06]  /*20860*/  @!P6 STG.E.U8 desc[UR20][R24.64+0xe8], R9 ;  /* 0x0000e8091800e986 */ /* 0x000fec000c101114 */
[----:B------:R0:W-:Y:S04]  /*20870*/  @!P0 STG.E.U8 desc[UR20][R24.64+0xe9], R7 ;  /* 0x0000e90718008986 */ /* 0x0001e8000c101114 */
[----:B------:R1:W-:Y:S01]  /*20880*/  @!P5 STG.E.U8 desc[UR20][R26.64+0xe9], R11 ;  /* 0x0000e90b1a00d986 */ /* 0x0003e2000c101114 */
[----:B---3--:R-:W-:-:S03]  /*20890*/  FMUL R3, R38, UR15 ;  /* 0x0000000f26037c20 */ /* 0x008fc60008400000 */
[----:B------:R-:W3:Y:S02]  /*208a0*/  LDL.LU R38, [R1+0x258] ;  /* 0x0002580001267983 */ /* 0x000ee40000300800 */
[----:B0-----:R-:W-:Y:S01]  /*208b0*/  F2FP.SATFINITE.E5M2.F32.PACK_AB_MERGE_C R7, RZ, R3, RZ ;  /* 0x00000003ff07723e */ /* 0x001fe200048060ff */
[----:B------:R-:W-:Y:S02]  /*208c0*/  FMUL R4, R37, UR15 ;  /* 0x0000000f25047c20 */ /* 0x000fe40008400000 */
[----:B------:R-:W3:Y:S01]  /*208d0*/  LDL.LU R37, [R1+0x25c] ;  /* 0x00025c0001257983 */ /* 0x000ee20000300800 */
[----:B------:R-:W-:-:S03]  /*208e0*/  FMUL R2, R36, UR15 ;  /* 0x0000000f24027c20 */ /* 0x000fc60008400000 */
[----:B------:R-:W3:Y:S02]  /*208f0*/  LDL.LU R36, [R1+0x260] ;  /* 0x0002600001247983 */ /* 0x000ee40000300800 */
[----:B------:R-:W-:Y:S01]  /*20900*/  F2FP.SATFINITE.E5M2.F32.PACK_AB_MERGE_C R9, RZ, R2, RZ ;  /* 0x00000002ff09723e */ /* 0x000fe200048060ff */
[----:B--2---:R-:W-:Y:S02]  /*20910*/  FMUL R2, R35, UR15 ;  /* 0x0000000f23027c20 */ /* 0x004fe40008400000 */
[----:B------:R-:W2:Y:S03]  /*20920*/  LDL.LU R35, [R1+0x264] ;  /* 0x0002640001237983 */ /* 0x000ea60000300800 */
        /* <DEDUP_REMOVED lines=10> */
[----:B------:R-:W-:-:S03]  /*209d0*/  ISETP.LT.OR P1, PT, R0, 0xf1, !P2 ;  /* 0x000000f10000780c */ /* 0x000fc60005721670 */
[----:B------:R1:W-:Y:S01]  /*209e0*/  @!P6 STG.E.U8 desc[UR20][R24.64+0xf0], R13 ;  /* 0x0000f00d1800e986 */ /* 0x0003e2000c101114 */
[----:B------:R-:W-:-:S03]  /*209f0*/  ISETP.LT.OR P6, PT, R0, 0xf9, !P3 ;  /* 0x000000f90000780c */ /* 0x000fc60005fc1670 */
[----:B------:R1:W-:Y:S01]  /*20a00*/  @!P0 STG.E.U8 desc[UR20][R24.64+0xf1], R7 ;  /* 0x0000f10718008986 */ /* 0x0003e2000c101114 */
[----:B------:R-:W-:Y:S02]  /*20a10*/  ISETP.LT.OR P3, PT, R0, 0xfa, !P3 ;  /* 0x000000fa0000780c */ /* 0x000fe40005f61670 */
[----:B0-----:R-:W-:Y:S02]  /*20a20*/  F2FP.SATFINITE.E5M2.F32.PACK_AB_MERGE_C R5, RZ, R4, RZ ;  /* 0x00000004ff05723e */ /* 0x001fe400048060ff */
[----:B-1----:R-:W-:Y:S02]  /*20a30*/  F2FP.SATFINITE.E5M2.F32.PACK_AB_MERGE_C R13, RZ, R3, RZ ;  /* 0x00000003ff0d723e */ /* 0x002fe400048060ff */
[----:B------:R-:W-:Y:S01]  /*20a40*/  F2FP.SATFINITE.E5M2.F32.PACK_AB_MERGE_C R7, RZ, R2, RZ ;  /* 0x00000002ff07723e */ /* 0x000fe200048060ff */
[----:B------:R-:W-:Y:S02]  /*20a50*/  FMUL R2, R41, UR15 ;  /* 0x0000000f29027c20 */ /* 0x000fe40008400000 */
[----:B------:R-:W5:Y:S04]  /*20a60*/  LDL.LU R41, [R1+0x270] ;  /* 0x0002700001297983 */ /* 0x000f680000300800 */
[----:B------:R0:W-:Y:S01]  /*20a70*/  @!P5 STG.E.U8 desc[UR20][R26.64+0xf1], R9 ;  /* 0x0000f1091a00d986 */ /* 0x0001e2000c101114 */
[----:B------:R-:W-:-:S03]  /*20a80*/  FMUL R3, R39, UR15 ;  /* 0x0000000f27037c20 */ /* 0x000fc60008400000 */
[----:B------:R-:W5:Y:S01]  /*20a90*/  LDL.LU R39, [R1+0x274] ;  /* 0x0002740001277983 */ /* 0x000f620000300800 */
[----:B------:R-:W-:-:S03]  /*20aa0*/  ISETP.LT.OR P5, PT, R0, 0xf9, !P2 ;  /* 0x000000f90000780c */ /* 0x000fc600057a1670 */
[----:B------:R-:W-:Y:S01]  /*20ab0*/  @!P1 STG.E.U8 desc[UR20][R26.64+0xf0], R5 ;  /* 0x0000f0051a009986 */ /* 0x000fe2000c101114 */
[----:B0-----:R-:W-:-:S03]  /*20ac0*/  F2FP.SATFINITE.E5M2.F32.PACK_AB_MERGE_C R9, RZ, R2, RZ ;  /* 0x00000002ff09723e */ /* 0x001fc600048060ff */
[----:B------:R0:W-:Y:S04]  /*20ad0*/  @!P6 STG.E.U8 desc[UR20][R24.64+0xf8], R11 ;  /* 0x0000f80b1800e986 */ /* 0x0001e8000c101114 */
[----:B------:R1:W-:Y:S01]  /*20ae0*/  @!P3 STG.E.U8 desc[UR20][R24.64+0xf9], R13 ;  /* 0x0000f90d1800b986 */ /* 0x0003e2000c101114 */
[----:B0-----:R-:W-:-:S03]  /*20af0*/  F2FP.SATFINITE.E5M2.F32.PACK_AB_MERGE_C R11, RZ, R3, RZ ;  /* 0x00000003ff0b723e */ /* 0x001fc600048060ff */
[----:B------:R0:W-:Y:S01]  /*20b00*/  @!P5 STG.E.U8 desc[UR20][R26.64+0xf8], R7 ;  /* 0x0000f8071a00d986 */ /* 0x0001e2000c101114 */
[----:B---3--:R-:W-:-:S03]  /*20b10*/  FMUL R4, R38, UR15 ;  /* 0x0000000f26047c20 */ /* 0x008fc60008400000 */
[----:B------:R-:W3:Y:S02]  /*20b20*/  LDL.LU R38, [R1+0x278] ;  /* 0x0002780001267983 */ /* 0x000ee40000300800 */
[----:B-1----:R-:W-:Y:S01]  /*20b30*/  F2FP.SATFINITE.E5M2.F32.PACK_AB_MERGE_C R13, RZ, R4, RZ ;  /* 0x00000004ff0d723e */ /* 0x002fe200048060ff */
[----:B------:R-:W-:Y:S02]  /*20b40*/  FMUL R5, R37, UR15 ;  /* 0x0000000f25057c20 */ /* 0x000fe40008400000 */
[----:B------:R-:W3:Y:S01]  /*20b50*/  LDL.LU R37, [R1+0x27c] ;  /* 0x00027c0001257983 */ /* 0x000ee20000300800 */
[----:B------:R-:W-:-:S03]  /*20b60*/  FMUL R2, R36, UR15 ;  /* 0x0000000f24027c20 */ /* 0x000fc60008400000 */
[----:B------:R-:W3:Y:S01]  /*20b70*/  LDL.LU R36, [R1+0x280] ;  /* 0x0002800001247983 */ /* 0x000ee20000300800 */
[----:B--2---:R-:W-:-:S03]  /*20b80*/  FMUL R3, R35, UR15 ;  /* 0x0000000f23037c20 */ /* 0x004fc60008400000 */
[----:B------:R-:W2:Y:S01]  /*20b90*/  LDL.LU R35, [R1+0x284] ;  /* 0x0002840001237983 */ /* 0x000ea20000300800 */
[----:B0-----:R-:W-:Y:S01]  /*20ba0*/  F2FP.SATFINITE.E5M2.F32.PACK_AB_MERGE_C R7, RZ, R2, RZ ;  /* 0x00000002ff07723e */ /* 0x001fe200048060ff */
[----:B----4-:R-:W-:Y:S02]  /*20bb0*/  FMUL R4, R33, UR15 ;  /* 0x0000000f21047c20 */ /* 0x010fe40008400000 */
[----:B------:R-:W4:Y:S01]  /*20bc0*/  LDL.LU R33, [R1+0x288] ;  /* 0x0002880001217983 */ /* 0x000f220000300800 */
[----:B-----5:R-:W-:-:S03]  /*20bd0*/  FMUL R2, R32, UR15 ;  /* 0x0000000f20027c20 */ /* 0x020fc60008400000 */
[----:B------:R-:W5:Y:S01]  /*20be0*/  LDL.LU R32, [R1+0x28c] ;  /* 0x00028c0001207983 */ /* 0x000f620000300800 */
[----:B------:R-:W-:Y:S02]  /*20bf0*/  ISETP.GE.AND P1, PT, R34, 0x81, PT ;  /* 0x000000812200780c */ /* 0x000fe40003f26270 */
[C---:B------:R-:W-:Y:S02]  /*20c00*/  ISETP.LT.OR P2, PT, R0.reuse, 0xfa, !P2 ;  /* 0x000000fa0000780c */ /* 0x040fe40005741670 */
[C---:B------:R-:W-:Y:S02]  /*20c10*/  ISETP.LT.OR P6, PT, R0.reuse, 0x1, !P1 ;  /* 0x000000010000780c */ /* 0x040fe40004fc1670 */
[----:B------:R-:W-:Y:S02]  /*20c20*/  ISETP.LT.OR P3, PT, R0, 0x2, !P1 ;  /* 0x000000020000780c */ /* 0x000fe40004f61670 */
[----:B------:R-:W-:-:S07]  /*20c30*/  ISETP.GE.AND P0, PT, R34, 0x89, PT ;  /* 0x000000892200780c */ /* 0x000fce0003f06270 */
[----:B------:R0:W-:Y:S04]  /*20c40*/  @!P2 STG.E.U8 desc[UR20][R26.64+0xf9], R9 ;  /* 0x0000f9091a00a986 */ /* 0x0001e8000c101114 */
[----:B------:R-:W-:Y:S01]  /*20c50*/  @!P6 STG.E.U8 desc[UR20][R30.64], R11 ;  /* 0x0000000b1e00e986 */ /* 0x000fe2000c101114 */
[C---:B------:R-:W-:Y:S02]  /*20c60*/  ISETP.LT.OR P6, PT, R0.reuse, 0x2, !P0 ;  /* 0x000000020000780c */ /* 0x040fe400047c1670 */
[C---:B------:R-:W-:Y:S01]  /*20c70*/  ISETP.LT.OR P5, PT, R0.reuse, 0x1, !P0 ;  /* 0x000000010000780c */ /* 0x040fe200047a1670 */
[----:B------:R1:W-:Y:S01]  /*20c80*/  @!P3 STG.E.U8 desc[UR20][R30.64+0x1], R13 ;  /* 0x0000010d1e00b986 */ /* 0x0003e2000c101114 */
[----:B------:R-:W-:Y:S02]  /*20c90*/  ISETP.LT.OR P2, PT, R0, 0xa, !P1 ;  /* 0x0000000a0000780c */ /* 0x000fe40004f41670 */
[----:B0-----:R-:W-:-:S02]  /*20ca0*/  F2FP.SATFINITE.E5M2.F32.PACK_AB_MERGE_C R9, RZ, R3, RZ ;  /* 0x00000003ff09723e */ /* 0x001fc400048060ff */
[----:B------:R-:W-:Y:S01]  /*20cb0*/  ISETP.LT.OR P3, PT, R0, 0x9, !P1 ;  /* 0x000000090000780c */ /* 0x000fe20004f61670 */
[----:B------:R-:W-:Y:S01]  /*20cc0*/  FMUL R3, R41, UR15 ;  /* 0x0000000f29037c20 */ /* 0x000fe20008400000 */
[----:B-1----:R-:W-:Y:S01]  /*20cd0*/  F2FP.SATFINITE.E5M2.F32.PACK_AB_MERGE_C R13, RZ, R2, RZ ;  /* 0x00000002ff0d723e */ /* 0x002fe200048060ff */
[----:B------:R-:W5:Y:S01]  /*20ce0*/  LDL.LU R41, [R1+0x290] ;  /* 0x0002900001297983 */ /* 0x000f620000300800 */
[----:B------:R-:W-:Y:S02]  /*20cf0*/  F2FP.SATFINITE.E5M2.F32.PACK_AB_MERGE_C R5, RZ, R5, RZ ;  /* 0x00000005ff05723e */ /* 0x000fe400048060ff */
[----:B------:R-:W-:Y:S01]  /*20d00*/  F2FP.SATFINITE.E5M2.F32.PACK_AB_MERGE_C R11, RZ, R4, RZ ;  /* 0x00000004ff0b723e */ /* 0x000fe200048060ff */
[----:B------:R0:W-:Y:S01]  /*20d10*/  @!P6 STG.E.U8 desc[UR20][R28.64+0x1], R7 ;  /* 0x000001071c00e986 */ /* 0x0001e2000c101114 */
[----:B------:R-:W-:-:S03]  /*20d20*/  FMUL R2, R39, UR15 ;  /* 0x0000000f27027c20 */ /* 0x000fc60008400000 */
[----:B------:R-:W5:Y:S01]  /*20d30*/  LDL.LU R39, [R1+0x294] ;  /* 0x0002940001277983 */ /* 0x000f620000300800 */
[----:B------:R-:W-:Y:S02]  /*20d40*/  ISETP.LT.OR P6, PT, R0, 0xa, !P0 ;  /* 0x0000000a0000780c */ /* 0x000fe400047c1670 */
[----:B0-----:R-:W-:Y:S01]  /*20d50*/  F2FP.SATFINITE.E5M2.F32.PACK_AB_MERGE_C R7, RZ, R2, RZ ;  /* 0x00000002ff07723e */ /* 0x001fe200048060ff */
[----:B------:R0:W-:Y:S04]  /*20d60*/  @!P5 STG.E.U8 desc[UR20][R28.64], R5 ;  /* 0x000000051c00d986 */ /* 0x0001e8000c101114 */
[----:B------:R-:W-:Y:S04]  /*20d70*/  @!P2 STG.E.U8 desc[UR20][R30.64+0x9], R11 ;  /* 0x0000090b1e00a986 */ /* 0x000fe8000c101114 */
[----:B------:R1:W-:Y:S01]  /*20d80*/  @!P3 STG.E.U8 desc[UR20][R30.64+0x8], R9 ;  /* 0x000008091e00b986 */ /* 0x0003e2000c101114 */
[----:B0-----:R-:W-:-:S05]  /*20d90*/  F2FP.SATFINITE.E5M2.F32.PACK_AB_MERGE_C R5, RZ, R3, RZ ;  /* 0x00000003ff05723e */ /* 0x001fca00048060ff */
[----:B------:R5:W-:Y:S01]  /*20da0*/  @!P6 STG.E.U8 desc[UR20][R28.64+0x9], R5 ;  /* 0x000009051c00e986 */ /* 0x000be2000c101114 */
[----:B---3--:R-:W-:-:S03]  /*20db0*/  FMUL R4, R38, UR15 ;  /* 0x0000000f26047c20 */ /* 0x008fc60008400000 */
[----:B------:R-:W3:Y:S02]  /*20dc0*/  LDL.LU R38, [R1+0x298] ;  /* 0x0002980001267983 */ /* 0x000ee40000300800 */
[----:B-1----:R-:W-:Y:S01]  /*20dd0*/  F2FP.SATFINITE.E5M2.F32.PACK_AB_MERGE_C R9, RZ, R4, RZ ;  /* 0x00000004ff09723e */ /* 0x002fe200048060ff */
[----:B------:R-:W-:Y:S02]  /*20de0*/  FMUL R2, R37, UR15 ;  /* 0x0000000f25027c20 */ /* 0x000fe40008400000 */
[----:B------:R-:W3:Y:S03]  /*20df0*/  LDL.LU R37, [R1+0x29c] ;  /* 0x00029c0001257983 */ /* 0x000ee60000300800 */
[----:B------:R-:W-:Y:S01]  /*20e00*/  F2FP.SATFINITE.E5M2.F32.PACK_AB_MERGE_C R11, RZ, R2, RZ ;  /* 0x00000002ff0b723e */ /* 0x000fe200048060ff */
[----:B------:R-:W-:Y:S02]  /*20e10*/  FMUL R2, R36, UR15 ;  /* 0x0000000f24027c20 */ /* 0x000fe40008400000 */
[----:B------:R-:W3:Y:S01]  /*20e20*/  LDL.LU R36, [R1+0x2a0] ;  /* 0x0002a00001247983 */ /* 0x000ee20000300800 */
[----:B--2---:R-:W-:-:S03]  /*20e30*/  FMUL R3, R35, UR15 ;  /* 0x0000000f23037c20 */ /* 0x004fc60008400000 */
[----:B------:R-:W2:Y:S01]  /*20e40*/  LDL.LU R35, [R1+0x2a4] ;  /* 0x0002a40001237983 */ /* 0x000ea20000300800 */
[----:B----4-:R-:W-:-:S03]  /*20e50*/  FMUL R4, R33, UR15 ;  /* 0x0000000f21047c20 */ /* 0x010fc60008400000 */
[----:B------:R-:W4:Y:S01]  /*20e60*/  LDL.LU R33, [R1+0x2a8] ;  /* 0x0002a80001217983 */ /* 0x000f220000300800 */
[----:B-----5:R-:W-:-:S03]  /*20e70*/  FMUL R5, R32, UR15 ;  /* 0x0000000f20057c20 */ /* 0x020fc60008400000 */
[----:B------:R-:W5:Y:S01]  /*20e80*/  LDL.LU R32, [R1+0x2ac] ;  /* 0x0002ac0001207983 */ /* 0x000f620000300800 */
[C---:B------:R-:W-:Y:S02]  /*20e90*/  ISETP.LT.OR P5, PT, R0.reuse, 0x9, !P0 ;  /* 0x000000090000780c */ /* 0x040fe400047a1670 */
[C---:B------:R-:W-:Y:S02]  /*20ea0*/  ISETP.LT.OR P3, PT, R0.reuse, 0x11, !P1 ;  /* 0x000000110000780c */ /* 0x040fe40004f61670 */
[C---:B------:R-:W-:Y:S02]  /*20eb0*/  ISETP.LT.OR P2, PT, R0.reuse, 0x12, !P1 ;  /* 0x000000120000780c */ /* 0x040fe40004f41670 */
[----:B------:R-:W-:-:S07]  /*20ec0*/  ISETP.LT.OR P6, PT, R0, 0x12, !P0 ;  /* 0x000000120000780c */ /* 0x000fce00047c1670 */
[----:B------:R-:W-:Y:S01]  /*20ed0*/  @!P5 STG.E.U8 desc[UR20][R28.64+0x8], R13 ;  /* 0x0000080d1c00d986 */ /* 0x000fe2000c101114 */
[----:B------:R-:W-:-:S03]  /*20ee0*/  ISETP.LT.OR P5, PT, R0, 0x11, !P0 ;  /* 0x000000110000780c */ /* 0x000fc600047a1670 */
[----:B------:R0:W-:Y:S01]  /*20ef0*/  @!P3 STG.E.U8 desc[UR20][R30.64+0x10], R7 ;  /* 0x000010071e00b986 */ /* 0x0001e2000c101114 */
[----:B------:R-:W-:-:S03]  /*20f00*/  ISETP.LT.OR P3, PT, R0, 0x19, !P1 ;  /* 0x000000190000780c */ /* 0x000fc60004f61670 */
[----:B------:R1:W-:Y:S01]  /*20f10*/  @!P2 STG.E.U8 desc[UR20][R30.64+0x11], R9 ;  /* 0x000011091e00a986 */ /* 0x0003e2000c101114 */
[----:B------:R-:W-:Y:S02]  /*20f20*/  ISETP.LT.OR P2, PT, R0, 0x1a, !P1 ;  /* 0x0000001a0000780c */ /* 0x000fe40004f41670 */
[----:B0-----:R-:W-:Y:S02]  /*20f30*/  F2FP.SATFINITE.E5M2.F32.PACK_AB_MERGE_C R7, RZ, R2, RZ ;  /* 0x00000002ff07723e */ /* 0x001fe400048060ff */
[----:B-1----:R-:W-:Y:S01]  /*20f40*/  F2FP.SATFINITE.E5M2.F32.PACK_AB_MERGE_C R9, RZ, R3, RZ ;  /* 0x00000003ff09723e */ /* 0x002fe200048060ff */
[----:B------:R-:W-:Y:S02]  /*20f50*/  FMUL R2, R41, UR15 ;  /* 0x0000000f29027c20 */ /* 0x000fe40008400000 */
[----:B------:R-:W5:Y:S01]  /*20f60*/  LDL.LU R41, [R1+0x2b0] ;  /* 0x0002b00001297983 */ /* 0x000f620000300800 */
[----:B------:R-:W-:-:S03]  /*20f70*/  F2FP.SATFINITE.E5M2.F32.PACK_AB_MERGE_C R13, RZ, R4, RZ ;  /* 0x00000004ff0d723e */ /* 0x000fc600048060ff */
[----:B------:R0:W-:Y:S01]  /*20f80*/  @!P6 STG.E.U8 desc[UR20][R28.64+0x11], R7 ;  /* 0x000011071c00e986 */ /* 0x0001e2000c101114 */
[----:B------:R-:W-:-:S03]  /*20f90*/  FMUL R3, R39, UR15 ;  /* 0x0000000f27037c20 */ /* 0x000fc60008400000 */
[----:B------:R-:W5:Y:S01]  /*20fa0*/  LDL.LU R39, [R1+0x2b4] ;  /* 0x0002b40001277983 */ /* 0x000f620000300800 */
[----:B------:R-:W-:Y:S02]  /*20fb0*/  ISETP.LT.OR P6, PT, R0, 0x1a, !P0 ;  /* 0x0000001a0000780c */ /* 0x000fe400047c1670 */
[----:B0-----:R-:W-:Y:S01]  /*20fc0*/  F2FP.SATFINITE.E5M2.F32.PACK_AB_MERGE_C R7, RZ, R2, RZ ;  /* 0x00000002ff07723e */ /* 0x001fe200048060ff */
[----:B------:R-:W-:Y:S04]  /*20fd0*/  @!P5 STG.E.U8 desc[UR20][R28.64+0x10], R11 ;  /* 0x0000100b1c00d986 */ /* 0x000fe8000c101114 */
[----:B------:R0:W-:Y:S04]  /*20fe0*/  @!P3 STG.E.U8 desc[UR20][R30.64+0x18], R9 ;  /* 0x000018091e00b986 */ /* 0x0001e8000c101114 */
[----:B------:R1:W-:Y:S01]  /*20ff0*/  @!P2 STG.E.U8 desc[UR20][R30.64+0x19], R13 ;  /* 0x0000190d1e00a986 */ /* 0x0003e2000c101114 */
[----:B0-----:R-:W-:-:S03]  /*21000*/  F2FP.SATFINITE.E5M2.F32.PACK_AB_MERGE_C R9, RZ, R3, RZ ;  /* 0x00000003ff09723e */ /* 0x001fc600048060ff */
[----:B------:R0:W-:Y:S01]  /*21010*/  @!P6 STG.E.U8 desc[UR20][R28.64+0x19], R7 ;  /* 0x000019071c00e986 */ /* 0x0001e2000c101114 */
[----:B---3--:R-:W-:-:S03]  /*21020*/  FMUL R4, R38, UR15 ;  /* 0x0000000f26047c20 */ /* 0x008fc60008400000 */
[----:B------:R-:W3:Y:S02]  /*21030*/  LDL.LU R38, [R1+0x2b8] ;  /* 0x0002b80001267983 */ /* 0x000ee40000300800 */
[----:B------:R-:W-:Y:S01]  /*21040*/  F2FP.SATFINITE.E5M2.F32.PACK_AB_MERGE_C R11, RZ, R4, RZ ;  /* 0x00000004ff0b723e */ /* 0x000fe200048060ff */
[----:B------:R-:W-:Y:S02]  /*21050*/  FMUL R2, R37, UR15 ;  /* 0x0000000f25027c20 */ /* 0x000fe40008400000 */
[----:B------:R-:W3:Y:S03]  /*21060*/  LDL.LU R37, [R1+0x2bc] ;  /* 0x0002bc0001257983 */ /* 0x000ee60000300800 */
[----:B-1----:R-:W-:Y:S01]  /*21070*/  F2FP.SATFINITE.E5M2.F32.PACK_AB_MERGE_C R13, RZ, R2, RZ ;  /* 0x00000002ff0d723e */ /* 0x002fe200048060ff */
[----:B------:R-:W-:Y:S02]  /*21080*/  FMUL R3, R36, UR15 ;  /* 0x0000000f24037c20 */ /* 0x000fe40008400000 */
[----:B------:R-:W3:Y:S01]  /*21090*/  LDL.LU R36, [R1+0x2c0] ;  /* 0x0002c00001247983 */ /* 0x000ee20000300800 */
[----:B--2---:R-:W-:-:S03]  /*210a0*/  FMUL R2, R35, UR15 ;  /* 0x0000000f23027c20 */ /* 0x004fc60008400000 */
[----:B------:R-:W2:Y:S02]  /*210b0*/  LDL.LU R35, [R1+0x2c4] ;  /* 0x0002c40001237983 */ /* 0x000ea40000300800 */
[----:B0-----:R-:W-:Y:S01]  /*210c0*/  F2FP.SATFINITE.E5M2.F32.PACK_AB_MERGE_C R7, RZ, R2, RZ ;  /* 0x00000002ff07723e */ /* 0x001fe200048060ff */
[----:B----4-:R-:W-:Y:S02]  /*210d0*/  FMUL R4, R33, UR15 ;  /* 0x0000000f21047c20 */ /* 0x010fe40008400000 */
[----:B------:R-:W4:Y:S01]  /*210e0*/  LDL.LU R33, [R1+0x2c8] ;  /* 0x0002c80001217983 */ /* 0x000f220000300800 */
[----:B-----5:R-:W-:-:S03]  /*210f0*/  FMUL R2, R32, UR15 ;  /* 0x0000000f20027c20 */ /* 0x020fc60008400000 */
[----:B------:R-:W5:Y:S01]  /*21100*/  LDL.LU R32, [R1+0x2cc] ;  /* 0x0002cc0001207983 */ /* 0x000f620000300800 */
[C---:B------:R-:W-:Y:S02]  /*21110*/  ISETP.LT.OR P5, PT, R0.reuse, 0x19, !P0 ;  /* 0x000000190000780c */ /* 0x040fe400047a1670 */
[C---:B------:R-:W-:Y:S02]  /*21120*/  ISETP.LT.OR P3, PT, R0.reuse, 0x21, !P1 ;  /* 0x000000210000780c */ /* 0x040fe40004f61670 */
[C---:B------:R-:W-:Y:S02]  /*21130*/  ISETP.LT.OR P2, PT, R0.reuse, 0x22, !P1 ;  /* 0x000000220000780c */ /* 0x040fe40004f41670 */
[----:B------:R-:W-:Y:S02]  /*21140*/  F2FP.SATFINITE.E5M2.F32.PACK_AB_MERGE_C R5, RZ, R5, RZ ;  /* 0x00000005ff05723e */ /* 0x000fe400048060ff */
[----:B------:R-:W-:-:S05]  /*21150*/  ISETP.LT.OR P6, PT, R0, 0x22, !P0 ;  /* 0x000000220000780c */ /* 0x000fca00047c1670 */
[----:B------:R0:W-:Y:S01]  /*21160*/  @!P5 STG.E.U8 desc[UR20][R28.64+0x18], R5 ;  /* 0x000018051c00d986 */ /* 0x0001e2000c101114 */
[----:B------:R-:W-:-:S03]  /*21170*/  ISETP.LT.OR P5, PT, R0, 0x21, !P0 ;  /* 0x000000210000780c */ /* 0x000fc600047a1670 */
[----:B------:R-:W-:Y:S01]  /*21180*/  @!P3 STG.E.U8 desc[UR20][R30.64+0x20], R9 ;  /* 0x000020091e00b986 */ /* 0x000fe2000c101114 */
        /* <DEDUP_REMOVED lines=8> */
[----:B------:R-:W-:Y:S01]  /*21210*/  @!P6 STG.E.U8 desc[UR20][R28.64+0x21], R5 ;  /* 0x000021051c00e986 */ /* 0x000fe2000c101114 */
[----:B------:R-:W-:-:S03]  /*21220*/  FMUL R3, R39, UR15 ;  /* 0x0000000f27037c20 */ /* 0x000fc60008400000 */
[----:B------:R-:W5:Y:S01]  /*21230*/  LDL.LU R39, [R1+0x2d4] ;  /* 0x0002d40001277983 */ /* 0x000f620000300800 */
[----:B------:R-:W-:-:S03]  /*21240*/  ISETP.LT.OR P6, PT, R0, 0x2a, !P0 ;  /* 0x0000002a0000780c */ /* 0x000fc600047c1670 */
[----:B------:R-:W-:Y:S04]  /*21250*/  @!P5 STG.E.U8 desc[UR20][R28.64+0x20], R13 ;  /* 0x0000200d1c00d986 */ /* 0x000fe8000c101114 */
[----:B------:R0:W-:Y:S04]  /*21260*/  @!P3 STG.E.U8 desc[UR20][R30.64+0x28], R7 ;  /* 0x000028071e00b986 */ /* 0x0001e8000c101114 */
[----:B------:R1:W-:Y:S01]  /*21270*/  @!P2 STG.E.U8 desc[UR20][R30.64+0x29], R9 ;  /* 0x000029091e00a986 */ /* 0x0003e2000c101114 */
[----:B0-----:R-:W-:Y:S02]  /*21280*/  F2FP.SATFINITE.E5M2.F32.PACK_AB_MERGE_C R7, RZ, R2, RZ ;  /* 0x00000002ff07723e */ /* 0x001fe400048060ff */
[----:B-1----:R-:W-:-:S03]  /*21290*/  F2FP.SATFINITE.E5M2.F32.PACK_AB_MERGE_C R9, RZ, R3, RZ ;  /* 0x00000003ff09723e */ /* 0x002fc600048060ff */
[----:B------:R0:W-:Y:S01]  /*212a0*/  @!P6 STG.E.U8 desc[UR20][R28.64+0x29], R7 ;  /* 0x000029071c00e986 */ /* 0x0001e2000c101114 */
[----:B---3--:R-:W-:-:S03]  /*212b0*/  FMUL R4, R38, UR15 ;  /* 0x0000000f26047c20 */ /* 0x008fc60008400000 */
[----:B------:R-:W3:Y:S02]  /*212c0*/  LDL.LU R38, [R1+0x2d8] ;  /* 0x0002d80001267983 */ /* 0x000ee40000300800 */
[----:B------:R-:W-:Y:S01]  /*212d0*/  F2FP.SATFINITE.E5M2.F32.PACK_AB_MERGE_C R13, RZ, R4, RZ ;  /* 0x00000004ff0d723e */ /* 0x000fe200048060ff */
        /* <DEDUP_REMOVED lines=21> */
[----:B------:R-:W-:Y:S02]  /*21430*/  F2FP.SATFINITE.E5M2.F32.PACK_AB_MERGE_C R5, RZ, R5, RZ ;  /* 0x00000005ff05723e */ /* 0x000fe400048060ff */
        /* <DEDUP_REMOVED lines=204> */
[----:B------:R-:W-:Y:S01]  /*22100*/  F2FP.SATFINITE.E5M2.F32.PACK_AB_MERGE_C R9, RZ, R4, RZ ;  /* 0x00000004ff09723e */ /* 0x000fe200048060ff */
[----:B------:R-:W-:-:S02]  /*22110*/  FMUL R3, R39, UR15 ;  /* 0x0000000f27037c20 */ /* 0x000fc40008400000 */
[----:B------:R-:W5:Y:S04]  /*22120*/  LDL.LU R39, [R1+0x394] ;  /* 0x0003940001277983 */ /* 0x000f680000300800 */
[----:B------:R-:W-:Y:S04]  /*22130*/  @!P6 STG.E.U8 desc[UR20][R28.64+0x81], R5 ;  /* 0x000081051c00e986 */ /* 0x000fe8000c101114 */
[----:B------:R-:W-:Y:S04]  /*22140*/  @!P5 STG.E.U8 desc[UR20][R28.64+0x80], R13 ;  /* 0x0000800d1c00d986 */ /* 0x000fe8000c101114 */
[----:B------:R0:W-:Y:S04]  /*22150*/  @!P3 STG.E.U8 desc[UR20][R30.64+0x88], R7 ;  /* 0x000088071e00b986 */ /* 0x0001e8000c101114 */
[----:B------:R1:W-:Y:S01]  /*22160*/  @!P2 STG.E.U8 desc[UR20][R30.64+0x89], R9 ;  /* 0x000089091e00a986 */ /* 0x0003e2000c101114 */
[----:B0-----:R-:W-:-:S02]  /*22170*/  F2FP.SATFINITE.E5M2.F32.PACK_AB_MERGE_C R7, RZ, R2, RZ ;  /* 0x00000002ff07723e */ /* 0x001fc400048060ff */
[----:B-1----:R-:W-:Y:S01]  /*22180*/  F2FP.SATFINITE.E5M2.F32.PACK_AB_MERGE_C R9, RZ, R3, RZ ;  /* 0x00000003ff09723e */ /* 0x002fe200048060ff */
[----:B---3--:R-:W-:Y:S02]  /*22190*/  FMUL R4, R38, UR15 ;  /* 0x0000000f26047c20 */ /* 0x008fe40008400000 */
[----:B------:R-:W3:Y:S03]  /*221a0*/  LDL.LU R38, [R1+0x398] ;  /* 0x0003980001267983 */ /* 0x000ee60000300800 */
[----:B------:R-:W-:Y:S01]  /*221b0*/  F2FP.SATFINITE.E5M2.F32.PACK_AB_MERGE_C R13, RZ, R4, RZ ;  /* 0x00000004ff0d723e */ /* 0x000fe200048060ff */
[----:B------:R-:W-:Y:S02]  /*221c0*/  FMUL R5, R37, UR15 ;  /* 0x0000000f25057c20 */ /* 0x000fe40008400000 */
[----:B------:R-:W3:Y:S01]  /*221d0*/  LDL.LU R37, [R1+0x39c] ;  /* 0x00039c0001257983 */ /* 0x000ee20000300800 */
[----:B------:R-:W-:-:S03]  /*221e0*/  FMUL R2, R36, UR15 ;  /* 0x0000000f24027c20 */ /* 0x000fc60008400000 */
[----:B------:R-:W3:Y:S01]  /*221f0*/  LDL.LU R36, [R1+0x3a0] ;  /* 0x0003a00001247983 */ /* 0x000ee20000300800 */
[----:B--2---:R-:W-:-:S03]  /*22200*/  FMUL R3, R35, UR15 ;  /* 0x0000000f23037c20 */ /* 0x004fc60008400000 */
[----:B------:R-:W2:Y:S01]  /*22210*/  LDL.LU R35, [R1+0x3a4] ;  /* 0x0003a40001237983 */ /* 0x000ea20000300800 */
[----:B------:R-:W-:Y:S01]  /*22220*/  F2FP.SATFINITE.E5M2.F32.PACK_AB_MERGE_C R15, RZ, R5, RZ ;  /* 0x00000005ff0f723e */ /* 0x000fe200048060ff */
        /* <DEDUP_REMOVED lines=10> */
[----:B------:R-:W-:Y:S01]  /*222d0*/  @!P5 STG.E.U8 desc[UR20][R28.64+0x88], R11 ;  /* 0x0000880b1c00d986 */ /* 0x000fe2000c101114 */
[----:B------:R-:W-:-:S03]  /*222e0*/  ISETP.LT.OR P5, PT, R0, 0x91, !P0 ;  /* 0x000000910000780c */ /* 0x000fc600047a1670 */
[----:B------:R1:W-:Y:S01]  /*222f0*/  @!P3 STG.E.U8 desc[UR20][R30.64+0x90], R9 ;  /* 0x000090091e00b986 */ /* 0x0003e2000c101114 */
[C---:B------:R-:W-:Y:S02]  /*22300*/  ISETP.LT.OR P3, PT, R0.reuse, 0x99, !P1 ;  /* 0x000000990000780c */ /* 0x040fe40004f61670 */
[----:B0-----:R-:W-:Y:S01]  /*22310*/  F2FP.SATFINITE.E5M2.F32.PACK_AB_MERGE_C R7, RZ, R2, RZ ;  /* 0x00000002ff07723e */ /* 0x001fe200048060ff */
[----:B------:R-:W-:Y:S01]  /*22320*/  @!P2 STG.E.U8 desc[UR20][R30.64+0x91], R13 ;  /* 0x0000910d1e00a986 */ /* 0x000fe2000c101114 */
[----:B------:R-:W-:Y:S02]  /*22330*/  ISETP.LT.OR P2, PT, R0, 0x9a, !P1 ;  /* 0x0000009a0000780c */ /* 0x000fe40004f41670 */
        /* <DEDUP_REMOVED lines=86> */
[----:B------:R-:W-:Y:S01]  /*228a0*/  FMUL R2, R39, UR15 ;  /* 0x0000000f27027c20 */ /* 0x000fe20008400000 */
[----:B------:R-:W-:Y:S02]  /*228b0*/  ISETP.LT.OR P6, PT, R0, 0xba, !P0 ;  /* 0x000000ba0000780c */ /* 0x000fe400047c1670 */
[----:B------:R-:W5:Y:S02]  /*228c0*/  LDL.LU R39, [R1+0x3f4] ;  /* 0x0003f40001277983 */ /* 0x000f640000300800 */
[----:B0-----:R-:W-:Y:S02]  /*228d0*/  F2FP.SATFINITE.E5M2.F32.PACK_AB_MERGE_C R7, RZ, R2, RZ ;  /* 0x00000002ff07723e */ /* 0x001fe400048060ff */
        /* <DEDUP_REMOVED lines=28> */
[C---:B------:R-:W-:Y:S02]  /*22aa0*/  ISETP.LT.OR P2, PT, R0.reuse, 0xca, !P1 ;  /* 0x000000ca0000780c */ /* 0x040fe40004f41670 */
[----:B0-----:R-:W-:Y:S02]  /*22ab0*/  F2FP.SATFINITE.E5M2.F32.PACK_AB_MERGE_C R7, RZ, R2, RZ ;  /* 0x00000002ff07723e */ /* 0x001fe400048060ff */
[----:B-1----:R-:W-:Y:S01]  /*22ac0*/  F2FP.SATFINITE.E5M2.F32.PACK_AB_MERGE_C R9, RZ, R3, RZ ;  /* 0x00000003ff09723e */ /* 0x002fe200048060ff */
[----:B------:R-:W-:Y:S02]  /*22ad0*/  FMUL R2, R41, UR15 ;  /* 0x0000000f29027c20 */ /* 0x000fe40008400000 */
[----:B------:R0:W-:Y:S01]  /*22ae0*/  @!P6 STG.E.U8 desc[UR20][R28.64+0xc1], R7 ;  /* 0x0000c1071c00e986 */ /* 0x0001e2000c101114 */
[----:B------:R-:W-:-:S03]  /*22af0*/  ISETP.LT.OR P6, PT, R0, 0xca, !P0 ;  /* 0x000000ca0000780c */ /* 0x000fc600047c1670 */
[----:B------:R-:W5:Y:S01]  /*22b00*/  LDL.LU R41, [R1+0x410] ;  /* 0x0004100001297983 */ /* 0x000f620000300800 */
[----:B------:R-:W-:Y:S01]  /*22b10*/  F2FP.SATFINITE.E5M2.F32.PACK_AB_MERGE_C R13, RZ, R4, RZ ;  /* 0x00000004ff0d723e */ /* 0x000fe200048060ff */
[----:B------:R-:W-:Y:S02]  /*22b20*/  FMUL R3, R39, UR15 ;  /* 0x0000000f27037c20 */ /* 0x000fe40008400000 */
[----:B------:R-:W5:Y:S01]  /*22b30*/  LDL.LU R39, [R1+0x414] ;  /* 0x0004140001277983 */ /* 0x000f620000300800 */
[----:B0-----:R-:W-:-:S03]  /*22b40*/  F2FP.SATFINITE.E5M2.F32.PACK_AB_MERGE_C R7, RZ, R2, RZ ;  /* 0x00000002ff07723e */ /* 0x001fc600048060ff */
        /* <DEDUP_REMOVED lines=21> */
[C---:B------:R-:W-:Y:S01]  /*22ca0*/  ISETP.LT.OR P3, PT, R0.reuse, 0xd1, !P1 ;  /* 0x000000d10000780c */ /* 0x040fe20004f61670 */
[----:B------:R-:W5:Y:S01]  /*22cb0*/  LDL.LU R42, [R1+0x430] ;  /* 0x00043000012a7983 */ /* 0x000f620000300800 */
[C---:B------:R-:W-:Y:S02]  /*22cc0*/  ISETP.LT.OR P2, PT, R0.reuse, 0xd2, !P1 ;  /* 0x000000d20000780c */ /* 0x040fe40004f41670 */
[----:B------:R-:W-:Y:S02]  /*22cd0*/  ISETP.LT.OR P6, PT, R0, 0xd2, !P0 ;  /* 0x000000d20000780c */ /* 0x000fe400047c1670 */
[----:B------:R-:W-:-:S05]  /*22ce0*/  F2FP.SATFINITE.E5M2.F32.PACK_AB_MERGE_C R5, RZ, R5, RZ ;  /* 0x00000005ff05723e */ /* 0x000fca00048060ff */
[----:B------:R0:W-:Y:S01]  /*22cf0*/  @!P5 STG.E.U8 desc[UR20][R28.64+0xc8], R5 ;  /* 0x0000c8051c00d986 */ /* 0x0001e2000c101114 */
[----:B------:R-:W-:-:S03]  /*22d00*/  ISETP.LT.OR P5, PT, R0, 0xd1, !P0 ;  /* 0x000000d10000780c */ /* 0x000fc600047a1670 */
[----:B------:R-:W-:Y:S01]  /*22d10*/  @!P3 STG.E.U8 desc[UR20][R30.64+0xd0], R9 ;  /* 0x0000d0091e00b986 */ /* 0x000fe2000c101114 */
[----:B------:R-:W-:-:S03]  /*22d20*/  ISETP.LT.OR P3, PT, R0, 0xd9, !P1 ;  /* 0x000000d90000780c */ /* 0x000fc60004f61670 */
[----:B------:R1:W-:Y:S01]  /*22d30*/  @!P2 STG.E.U8 desc[UR20][R30.64+0xd1], R11 ;  /* 0x0000d10b1e00a986 */ /* 0x0003e2000c101114 */
[----:B0-----:R-:W-:Y:S02]  /*22d40*/  F2FP.SATFINITE.E5M2.F32.PACK_AB_MERGE_C R5, RZ, R3, RZ ;  /* 0x00000003ff05723e */ /* 0x001fe400048060ff */
[----:B------:R-:W-:-:S03]  /*22d50*/  ISETP.LT.OR P2, PT, R0, 0xda, !P1 ;  /* 0x000000da0000780c */ /* 0x000fc60004f41670 */
[----:B------:R-:W-:Y:S01]  /*22d60*/  @!P6 STG.E.U8 desc[UR20][R28.64+0xd1], R5 ;  /* 0x0000d1051c00e986 */ /* 0x000fe2000c101114 */
[----:B-1----:R-:W-:Y:S02]  /*22d70*/  F2FP.SATFINITE.E5M2.F32.PACK_AB_MERGE_C R11, RZ, R2, RZ ;  /* 0x00000002ff0b723e */ /* 0x002fe400048060ff */
[----:B------:R-:W-:Y:S01]  /*22d80*/  ISETP.LT.OR P6, PT, R0, 0xda, !P0 ;  /* 0x000000da0000780c */ /* 0x000fe200047c1670 */
[----:B------:R-:W-:Y:S02]  /*22d90*/  FMUL R2, R41, UR15 ;  /* 0x0000000f29027c20 */ /* 0x000fe40008400000 */
[----:B------:R-:W5:Y:S01]  /*22da0*/  LDL.LU R41, [R1+0x434] ;  /* 0x0004340001297983 */ /* 0x000f620000300800 */
[----:B------:R-:W-:-:S03]  /*22db0*/  FMUL R3, R39, UR15 ;  /* 0x0000000f27037c20 */ /* 0x000fc60008400000 */
[----:B------:R-:W5:Y:S01]  /*22dc0*/  LDL.LU R39, [R1+0x438] ;  /* 0x0004380001277983 */ /* 0x000f620000300800 */
[----:B------:R-:W-:-:S03]  /*22dd0*/  F2FP.SATFINITE.E5M2.F32.PACK_AB_MERGE_C R9, RZ, R4, RZ ;  /* 0x00000004ff09723e */ /* 0x000fc600048060ff */
        /* <DEDUP_REMOVED lines=12> */
[----:B------:R-:W3:Y:S02]  /*22ea0*/  LDL.LU R36, [R1+0x444] ;  /* 0x0004440001247983 */ /* 0x000ee40000300800 */
[----:B0-----:R-:W-:Y:S01]  /*22eb0*/  F2FP.SATFINITE.E5M2.F32.PACK_AB_MERGE_C R7, RZ, R2, RZ ;  /* 0x00000002ff07723e */ /* 0x001fe200048060ff */
[----:B--2---:R-:W-:Y:S02]  /*22ec0*/  FMUL R3, R35, UR15 ;  /* 0x0000000f23037c20 */ /* 0x004fe40008400000 */
        /* <DEDUP_REMOVED lines=15> */
[----:B------:R-:W-:Y:S02]  /*22fc0*/  F2FP.SATFINITE.E5M2.F32.PACK_AB_MERGE_C R5, RZ, R5, RZ ;  /* 0x00000005ff05723e */ /* 0x000fe400048060ff */
[----:B0-----:R-:W-:Y:S01]  /*22fd0*/  F2FP.SATFINITE.E5M2.F32.PACK_AB_MERGE_C R11, RZ, R4, RZ ;  /* 0x00000004ff0b723e */ /* 0x001fe200048060ff */
[----:B------:R0:W-:Y:S01]  /*22fe0*/  @!P6 STG.E.U8 desc[UR20][R28.64+0xe1], R7 ;  /* 0x0000e1071c00e986 */ /* 0x0001e2000c101114 */
[C---:B------:R-:W-:Y:S02]  /*22ff0*/  ISETP.LT.OR P6, PT, R0.reuse, 0xea, !P0 ;  /* 0x000000ea0000780c */ /* 0x040fe400047c1670 */
[----:B-1----:R-:W-:Y:S01]  /*23000*/  F2FP.SATFINITE.E5M2.F32.PACK_AB_MERGE_C R9, RZ, R3, RZ ;  /* 0x00000003ff09723e */ /* 0x002fe200048060ff */
[----:B------:R1:W-:Y:S01]  /*23010*/  @!P5 STG.E.U8 desc[UR20][R28.64+0xe0], R5 ;  /* 0x0000e0051c00d986 */ /* 0x0003e2000c101114 */
[----:B------:R-:W-:-:S03]  /*23020*/  ISETP.LT.OR P5, PT, R0, 0xe9, !P0 ;  /* 0x000000e90000780c */ /* 0x000fc600047a1670 */
[----:B------:R-:W-:Y:S01]  /*23030*/  @!P2 STG.E.U8 desc[UR20][R30.64+0xe9], R11 ;  /* 0x0000e90b1e00a986 */ /* 0x000fe2000c101114 */
[----:B------:R-:W-:Y:S01]  /*23040*/  ISETP.LT.OR P2, PT, R0, 0xf2, !P1 ;  /* 0x000000f20000780c */ /* 0x000fe20004f41670 */
[----:B------:R-:W-:Y:S02]  /*23050*/  FMUL R3, R42, UR15 ;  /* 0x0000000f2a037c20 */ /* 0x000fe40008400000 */
[----:B------:R3:W-:Y:S01]  /*23060*/  @!P3 STG.E.U8 desc[UR20][R30.64+0xe8], R9 ;  /* 0x0000e8091e00b986 */ /* 0x0007e2000c101114 */
[----:B------:R-:W-:Y:S01]  /*23070*/  ISETP.LT.OR P3, PT, R0, 0xf1, !P1 ;  /* 0x000000f10000780c */ /* 0x000fe20004f61670 */
[----:B------:R-:W-:Y:S01]  /*23080*/  FMUL R4, R39, UR15 ;  /* 0x0000000f27047c20 */ /* 0x000fe20008400000 */
[----:B------:R-:W-:Y:S01]  /*23090*/  F2FP.SATFINITE.E5M2.F32.PACK_AB_MERGE_C R13, RZ, R2, RZ ;  /* 0x00000002ff0d723e */ /* 0x000fe200048060ff */
[----:B------:R-:W-:Y:S01]  /*230a0*/  FMUL R2, R41, UR15 ;  /* 0x0000000f29027c20 */ /* 0x000fe20008400000 */
[----:B------:R-:W-:Y:S02]  /*230b0*/  F2FP.SATFINITE.E5M2.F32.PACK_AB_MERGE_C R3, RZ, R3, RZ ;  /* 0x00000003ff03723e */ /* 0x000fe400048060ff */
[----:B0-----:R-:W-:-:S02]  /*230c0*/  F2FP.SATFINITE.E5M2.F32.PACK_AB_MERGE_C R7, RZ, R4, RZ ;  /* 0x00000004ff07723e */ /* 0x001fc400048060ff */
[----:B-1----:R-:W-:Y:S01]  /*230d0*/  F2FP.SATFINITE.E5M2.F32.PACK_AB_MERGE_C R5, RZ, R2, RZ ;  /* 0x00000002ff05723e */ /* 0x002fe200048060ff */
[----:B------:R-:W-:Y:S01]  /*230e0*/  @!P5 STG.E.U8 desc[UR20][R28.64+0xe8], R13 ;  /* 0x0000e80d1c00d986 */ /* 0x000fe2000c101114 */
[----:B------:R-:W-:-:S03]  /*230f0*/  ISETP.LT.OR P5, PT, R0, 0xf1, !P0 ;  /* 0x000000f10000780c */ /* 0x000fc600047a1670 */
[----:B------:R-:W-:Y:S01]  /*23100*/  @!P6 STG.E.U8 desc[UR20][R28.64+0xe9], R3 ;  /* 0x0000e9031c00e986 */ /* 0x000fe2000c101114 */
[----:B------:R-:W-:-:S03]  /*23110*/  ISETP.LT.OR P6, PT, R0, 0xf2, !P0 ;  /* 0x000000f20000780c */ /* 0x000fc600047c1670 */
[----:B------:R0:W-:Y:S01]  /*23120*/  @!P2 STG.E.U8 desc[UR20][R30.64+0xf1], R7 ;  /* 0x0000f1071e00a986 */ /* 0x0001e2000c101114 */
[C---:B------:R-:W-:Y:S02]  /*23130*/  ISETP.LT.OR P2, PT, R0.reuse, 0xf9, !P1 ;  /* 0x000000f90000780c */ /* 0x040fe40004f41670 */
[C---:B------:R-:W-:Y:S01]  /*23140*/  ISETP.LT.OR P1, PT, R0.reuse, 0xfa, !P1 ;  /* 0x000000fa0000780c */ /* 0x040fe20004f21670 */
[----:B------:R5:W-:Y:S01]  /*23150*/  @!P3 STG.E.U8 desc[UR20][R30.64+0xf0], R5 ;  /* 0x0000f0051e00b986 */ /* 0x000be2000c101114 */
[C---:B------:R-:W-:Y:S02]  /*23160*/  ISETP.LT.OR P3, PT, R0.reuse, 0xf9, !P0 ;  /* 0x000000f90000780c */ /* 0x040fe40004761670 */
[----:B------:R-:W-:Y:S01]  /*23170*/  ISETP.LT.OR P0, PT, R0, 0xfa, !P0 ;  /* 0x000000fa0000780c */ /* 0x000fe20004701670 */
[----:B---3--:R-:W-:-:S05]  /*23180*/  FMUL R2, R38, UR15 ;  /* 0x0000000f26027c20 */ /* 0x008fca0008400000 */
[----:B------:R-:W-:-:S05]  /*23190*/  F2FP.SATFINITE.E5M2.F32.PACK_AB_MERGE_C R9, RZ, R2, RZ ;  /* 0x00000002ff09723e */ /* 0x000fca00048060ff */
[----:B------:R1:W-:Y:S01]  /*231a0*/  @!P5 STG.E.U8 desc[UR20][R28.64+0xf0], R9 ;  /* 0x0000f0091c00d986 */ /* 0x0003e2000c101114 */
[----:B------:R-:W-:Y:S01]  /*231b0*/  FMUL R0, R37, UR15 ;  /* 0x0000000f25007c20 */ /* 0x000fe20008400000 */
[----:B------:R-:W-:-:S04]  /*231c0*/  FMUL R2, R36, UR15 ;  /* 0x0000000f24027c20 */ /* 0x000fc80008400000 */
[----:B0-----:R-:W-:Y:S01]  /*231d0*/  F2FP.SATFINITE.E5M2.F32.PACK_AB_MERGE_C R7, RZ, R0, RZ ;  /* 0x00000000ff07723e */ /* 0x001fe200048060ff */
[----:B--2---:R-:W-:Y:S01]  /*231e0*/  FMUL R3, R35, UR15 ;  /* 0x0000000f23037c20 */ /* 0x004fe20008400000 */
[----:B------:R-:W-:-:S04]  /*231f0*/  F2FP.SATFINITE.E5M2.F32.PACK_AB_MERGE_C R11, RZ, R2, RZ ;  /* 0x00000002ff0b723e */ /* 0x000fc800048060ff */
[----:B------:R-:W-:Y:S01]  /*23200*/  F2FP.SATFINITE.E5M2.F32.PACK_AB_MERGE_C R3, RZ, R3, RZ ;  /* 0x00000003ff03723e */ /* 0x000fe200048060ff */
[----:B------:R1:W-:Y:S04]  /*23210*/  @!P6 STG.E.U8 desc[UR20][R28.64+0xf1], R7 ;  /* 0x0000f1071c00e986 */ /* 0x0003e8000c101114 */
[----:B------:R1:W-:Y:S04]  /*23220*/  @!P2 STG.E.U8 desc[UR20][R30.64+0xf8], R11 ;  /* 0x0000f80b1e00a986 */ /* 0x0003e8000c101114 */
[----:B------:R1:W-:Y:S01]  /*23230*/  @!P1 STG.E.U8 desc[UR20][R30.64+0xf9], R3 ;  /* 0x0000f9031e009986 */ /* 0x0003e2000c101114 */
[----:B----4-:R-:W-:Y:S01]  /*23240*/  FMUL R4, R33, UR15 ;  /* 0x0000000f21047c20 */ /* 0x010fe20008400000 */
[----:B-----5:R-:W-:-:S04]  /*23250*/  FMUL R5, R32, UR15 ;  /* 0x0000000f20057c20 */ /* 0x020fc80008400000 */
[----:B------:R-:W-:Y:S02]  /*23260*/  F2FP.SATFINITE.E5M2.F32.PACK_AB_MERGE_C R13, RZ, R4, RZ ;  /* 0x00000004ff0d723e */ /* 0x000fe400048060ff */
[----:B------:R-:W-:-:S03]  /*23270*/  F2FP.SATFINITE.E5M2.F32.PACK_AB_MERGE_C R5, RZ, R5, RZ ;  /* 0x00000005ff05723e */ /* 0x000fc600048060ff */
[----:B------:R1:W-:Y:S04]  /*23280*/  @!P3 STG.E.U8 desc[UR20][R28.64+0xf8], R13 ;  /* 0x0000f80d1c00b986 */ /* 0x0003e8000c101114 */
[----:B------:R1:W-:Y:S02]  /*23290*/  @!P0 STG.E.U8 desc[UR20][R28.64+0xf9], R5 ;  /* 0x0000f9051c008986 */ /* 0x0003e4000c101114 */
.L_x_545:
[----:B------:R-:W-:Y:S05]  /*232a0*/  BSYNC B0 ;  /* 0x0000000000007941 */ /* 0x000fea0003800000 */
.L_x_31:
[----:B-12---:R-:W2:Y:S04]  /*232b0*/  LDL.LU R3, [R1+0x454] ;  /* 0x0004540001037983 */ /* 0x006ea80000300800 */
[----:B------:R-:W2:Y:S01]  /*232c0*/  LDL.LU R2, [R1+0x458] ;  /* 0x0004580001027983 */ /* 0x000ea20000300800 */
[----:B------:R-:W-:Y:S01]  /*232d0*/  ULDC UR6, c[0x0][0xc] ;  /* 0x0000030000067ab9 */ /* 0x000fe20000000800 */
[----:B------:R-:W-:Y:S01]  /*232e0*/  ULDC UR7, c[0x0][0x10] ;  /* 0x0000040000077ab9 */ /* 0x000fe20000000800 */
[----:B---34-:R-:W2:Y:S01]  /*232f0*/  LDC R5, c[0x0][0x14] ;  /* 0x00000500ff057b82 */ /* 0x018ea20000000800 */
[----:B------:R-:W-:Y:S01]  /*23300*/  UIMAD.WIDE.U32 UR6, UR6, UR7, URZ ;  /* 0x00000007060672a5 */ /* 0x000fe2000f8e003f */
[----:B-----5:R-:W-:Y:S01]  /*23310*/  PRMT R0, RZ, 0x7610, R0 ;  /* 0x00007610ff007816 */ /* 0x020fe20000000000 */
[----:B------:R-:W-:-:S04]  /*23320*/  UMOV UR10, 0xffffffff ;  /* 0xffffffff000a7882 */ /* 0x000fc80000000000 */
[----:B--2---:R-:W-:-:S04]  /*23330*/  IMAD.WIDE.U32 R2, R5, UR6, R2 ;  /* 0x0000000605027c25 */ /* 0x004fc8000f8e0002 */
[----:B------:R-:W-:Y:S01]  /*23340*/  IMAD R5, R5, UR7, RZ ;  /* 0x0000000705057c24 */ /* 0x000fe2000f8e02ff */
[----:B------:R-:W-:Y:S01]  /*23350*/  ULDC.64 UR6, c[0x0][0x650] ;  /* 0x0001940000067ab9 */ /* 0x000fe20000000a00 */
[----:B------:R-:W-:Y:S01]  /*23360*/  IMAD.MOV.U32 R11, RZ, RZ, R2 ;  /* 0x000000ffff0b7224 */ /* 0x000fe200078e0002 */
[----:B------:R-:W-:Y:S01]  /*23370*/  ISETP.GE.U32.AND P0, PT, R2, UR6, PT ;  /* 0x0000000602007c0c */ /* 0x000fe2000bf06070 */
[----:B------:R-:W-:Y:S02]  /*23380*/  IMAD.IADD R13, R3, 0x1, R5 ;  /* 0x00000001030d7824 */ /* 0x000fe400078e0205 */
[----:B------:R-:W-:-:S03]  /*23390*/  IMAD.MOV.U32 R2, RZ, RZ, -0x1 ;  /* 0xffffffffff027424 */ /* 0x000fc600078e00ff */
[----:B------:R1:W-:Y:S01]  /*233a0*/  STL [R1+0x454], R13 ;  /* 0x0004540d01007387 */ /* 0x0003e20000100800 */
[----:B------:R-:W-:-:S03]  /*233b0*/  ISETP.GE.U32.AND.EX P0, PT, R13, UR7, PT, P0 ;  /* 0x000000070d007c0c */ /* 0x000fc6000bf06100 */
[----:B------:R1:W-:Y:S04]  /*233c0*/  STL [R1+0x458], R11 ;  /* 0x0004580b01007387 */ /* 0x0003e80000100800 */
[----:B------:R1:W-:Y:S06]  /*233d0*/  STL [R1+0x45c], R2 ;  /* 0x00045c0201007387 */ /* 0x0003ec0000100800 */
[----:B------:R-:W-:Y:S05]  /*233e0*/  @P0 BRA `(.L_x_546) ;  /* 0x0000000400740947 */ /* 0x000fea0003800000 */
[----:B------:R-:W2:Y:S01]  /*233f0*/  S2R R8, SR_CTAID.X ;  /* 0x0000000000087919 */ /* 0x000ea20000002500 */
[----:B------:R-:W-:Y:S01]  /*23400*/  ULDC.64 UR18, c[0x0][0x628] ;  /* 0x00018a0000127ab9 */ /* 0x000fe20000000a00 */
[----:B------:R-:W3:Y:S01]  /*23410*/  LDC R9, c[0x0][0x144] ;  /* 0x00005100ff097b82 */ /* 0x000ee20000000800 */
[----:B------:R-:W-:Y:S01]  /*23420*/  ULDC UR6, c[0x0][0x150] ;  /* 0x0000540000067ab9 */ /* 0x000fe20000000800 */
[----:B------:R-:W4:Y:S01]  /*23430*/  S2R R12, SR_CTAID.Y ;  /* 0x00000000000c7919 */ /* 0x000f220000002600 */
[----:B------:R-:W-:Y:S01]  /*23440*/  ISETP.NE.U32.AND P0, PT, RZ, UR18, PT ;  /* 0x00000012ff007c0c */ /* 0x000fe2000bf05070 */
[----:B------:R-:W-:Y:S01]  /*23450*/  ULDC UR14, c[0x0][0x630] ;  /* 0x00018c00000e7ab9 */ /* 0x000fe20000000800 */
[----:B------:R-:W-:Y:S02]  /*23460*/  R2UR UR16, R11 ;  /* 0x000000000b1072ca */ /* 0x000fe400000e0000 */
[----:B------:R-:W-:Y:S01]  /*23470*/  ISETP.NE.AND.EX P0, PT, RZ, UR19, PT, P0 ;  /* 0x00000013ff007c0c */ /* 0x000fe2000bf05300 */
[----:B0-----:R-:W0:Y:S01]  /*23480*/  LDC.64 R6, c[0x0][0x620] ;  /* 0x00018800ff067b82 */ /* 0x001e220000000a00 */
[----:B------:R-:W-:-:S02]  /*23490*/  R2UR UR17, R13 ;  /* 0x000000000d1172ca */ /* 0x000fc400000e0000 */
[----:B--2---:R-:W-:-:S05]  /*234a0*/  I2FP.F32.U32 R0, R8 ;  /* 0x0000000800007245 */ /* 0x004fca0000201000 */
[----:B------:R-:W-:-:S06]  /*234b0*/  FMUL R0, R0, UR6 ;  /* 0x0000000600007c20 */ /* 0x000fcc0008400000 */
[----:B------:R-:W2:Y:S01]  /*234c0*/  F2I.U32.TRUNC.NTZ R0, R0 ;  /* 0x0000000000007305 */ /* 0x000ea2000020f000 */
[----:B----4-:R-:W-:Y:S05]  /*234d0*/  @!P0 BRA `(.L_x_547) ;  /* 0x0000000000308947 */ /* 0x010fea0003800000 */
        /* <DEDUP_REMOVED lines=12> */
.L_x_547:
[----:B------:R-:W-:Y:S01]  /*235a0*/  USHF.R.U64 UR10, UR16, UR14, UR17 ;  /* 0x0000000e100a7299 */ /* 0x000fe20008001211 */
[----:B------:R-:W4:Y:S01]  /*235b0*/  LDC.64 R20, c[0x0][0x640] ;  /* 0x00019000ff147b82 */ /* 0x000f220000000a00 */
[----:B------:R-:W-:Y:S01]  /*235c0*/  USHF.R.U32.HI UR6, URZ, UR14, UR17 ;  /* 0x0000000e3f067299 */ /* 0x000fe20008011611 */
[----:B--2---:R-:W-:Y:S02]  /*235d0*/  IMAD.MOV R10, RZ, RZ, -R0 ;  /* 0x000000ffff0a7224 */ /* 0x004fe400078e0a00 */
[----:B-1----:R-:W-:Y:S01]  /*235e0*/  IMAD.MOV.U32 R2, RZ, RZ, R11 ;  /* 0x000000ffff027224 */ /* 0x002fe200078e000b */
[----:B------:R-:W-:Y:S01]  /*235f0*/  IADD3 R5, P0, RZ, -UR10, RZ ;  /* 0x8000000aff057c10 */ /* 0x000fe2000ff1e0ff */
[----:B---3--:R-:W-:Y:S02]  /*23600*/  IMAD R17, R9, R10, R8 ;  /* 0x0000000a09117224 */ /* 0x008fe400078e0208 */
[----:B------:R-:W1:Y:S02]  /*23610*/  LDC R4, c[0x0][0x618] ;  /* 0x00018600ff047b82 */ /* 0x000e640000000800 */
[----:B------:R-:W-:Y:S01]  /*23620*/  IMAD.X R3, RZ, RZ, ~UR6, P0 ;  /* 0x80000006ff037e24 */ /* 0x000fe200080e06ff */
[----:B------:R-:W-:-:S03]  /*23630*/  ULDC UR6, c[0x0][0x154] ;  /* 0x0000550000067ab9 */ /* 0x000fc60000000800 */
[-C--:B0-----:R-:W-:Y:S02]  /*23640*/  IMAD R0, R3, R6.reuse, RZ ;  /* 0x0000000603007224 */ /* 0x081fe400078e02ff */
[----:B------:R-:W0:Y:S01]  /*23650*/  LDC R14, c[0x0][0x608] ;  /* 0x00018200ff0e7b82 */ /* 0x000e220000000800 */
[----:B------:R-:W-:Y:S02]  /*23660*/  IMAD.MOV.U32 R3, RZ, RZ, R13 ;  /* 0x000000ffff037224 */ /* 0x000fe400078e000d */
[----:B------:R-:W-:-:S05]  /*23670*/  IMAD.WIDE.U32 R2, R5, R6, R2 ;  /* 0x0000000605027225 */ /* 0x000fca00078e0002 */
[----:B------:R-:W2:Y:S01]  /*23680*/  LDC R18, c[0x0][0x658] ;  /* 0x00019600ff127b82 */ /* 0x000ea20000000800 */
[----:B------:R-:W-:Y:S01]  /*23690*/  IMAD R5, R5, R7, R0 ;  /* 0x0000000705057224 */ /* 0x000fe200078e0200 */
[----:B------:R-:W-:Y:S01]  /*236a0*/  I2FP.F32.U32 R0, R12 ;  /* 0x0000000c00007245 */ /* 0x000fe20000201000 */
[----:B------:R-:W-:Y:S01]  /*236b0*/  IMAD.MOV.U32 R7, RZ, RZ, 0x1 ;  /* 0x00000001ff077424 */ /* 0x000fe200078e00ff */
[----:B----4-:R-:W-:Y:S01]  /*236c0*/  ISETP.NE.U32.AND P0, PT, R20, RZ, PT ;  /* 0x000000ff1400720c */ /* 0x010fe20003f05070 */
[----:B------:R-:W-:Y:S02]  /*236d0*/  IMAD.IADD R3, R3, 0x1, R5 ;  /* 0x0000000103037824 */ /* 0x000fe400078e0205 */
[----:B------:R-:W-:Y:S01]  /*236e0*/  FMUL R0, R0, UR6 ;  /* 0x0000000600007c20 */ /* 0x000fe20008400000 */
[----:B------:R-:W3:Y:S01]  /*236f0*/  LDC R15, c[0x0][0x148] ;  /* 0x00005200ff0f7b82 */ /* 0x000ee20000000800 */
[----:B------:R-:W-:Y:S01]  /*23700*/  ISETP.NE.AND.EX P0, PT, R21, RZ, PT, P0 ;  /* 0x000000ff1500720c */ /* 0x000fe20003f05300 */
[----:B------:R-:W-:Y:S01]  /*23710*/  IMAD.MOV.U32 R5, RZ, RZ, -0x1 ;  /* 0xffffffffff057424 */ /* 0x000fe200078e00ff */
[-CC-:B-1----:R-:W-:Y:S01]  /*23720*/  SHF.R.U64 R10, R2, R4.reuse, R3.reuse ;  /* 0x00000004020a7219 */ /* 0x182fe20000001203 */
[----:B------:R1:W4:Y:S01]  /*23730*/  F2I.U32.TRUNC.NTZ R13, R0 ;  /* 0x00000000000d7305 */ /* 0x000322000020f000 */
[----:B------:R-:W-:-:S03]  /*23740*/  SHF.R.U32.HI R3, RZ, R4, R3 ;  /* 0x00000004ff037219 */ /* 0x000fc60000011603 */
[----:B------:R-:W1:Y:S01]  /*23750*/  LDC R16, c[0x0][0x600] ;  /* 0x00018000ff107b82 */ /* 0x000e620000000800 */
[-CC-:B0-----:R-:W-:Y:S02]  /*23760*/  SHF.R.U64 R8, R10, R14.reuse, R3.reuse ;  /* 0x0000000e0a087219 */ /* 0x181fe40000001203 */
[----:B------:R-:W-:-:S05]  /*23770*/  SHF.R.U32.HI R3, RZ, R14, R3 ;  /* 0x0000000eff037219 */ /* 0x000fca0000011603 */
[----:B------:R-:W0:Y:S01]  /*23780*/  LDC R22, c[0x0][0x648] ;  /* 0x00019200ff167b82 */ /* 0x000e220000000800 */
[-CC-:B--2---:R-:W-:Y:S02]  /*23790*/  SHF.R.U64 R11, R8, R18.reuse, R3.reuse ;  /* 0x00000012080b7219 */ /* 0x184fe40000001203 */
[-C--:B------:R-:W-:Y:S02]  /*237a0*/  SHF.L.U32 R5, R5, R18.reuse, RZ ;  /* 0x0000001205057219 */ /* 0x080fe400000006ff */
[-C--:B------:R-:W-:Y:S01]  /*237b0*/  SHF.R.U32.HI R3, RZ, R18.reuse, R3 ;  /* 0x00000012ff037219 */ /* 0x080fe20000011603 */
[----:B------:R-:W-:Y:S01]  /*237c0*/  IMAD.MOV.U32 R2, RZ, RZ, R11 ;  /* 0x000000ffff027224 */ /* 0x000fe200078e000b */
[----:B------:R-:W-:Y:S01]  /*237d0*/  SHF.L.U32 R40, R7, R18, RZ ;  /* 0x0000001207287219 */ /* 0x000fe200000006ff */
[----:B------:R-:W2:Y:S01]  /*237e0*/  LDC R23, c[0x0][0x638] ;  /* 0x00018e00ff177b82 */ /* 0x000ea20000000800 */
[----:B------:R-:W-:-:S07]  /*237f0*/  LOP3.LUT R19, RZ, R5, RZ, 0x33, !PT ;  /* 0x00000005ff137212 */ /* 0x000fce00078e33ff */
[----:B------:R-:W0:Y:S01]  /*23800*/  LDC R24, c[0x0][0x610] ;  /* 0x00018400ff187b82 */ /* 0x000e220000000800 */
[----:B----4-:R-:W-:Y:S05]  /*23810*/  @!P0 BRA `(.L_x_548) ;  /* 0x0000000000288947 */ /* 0x010fea0003800000 */
[----:B-1----:R-:W1:Y:S02]  /*23820*/  LDC R0, c[0x0][0x64c] ;  /* 0x00019300ff007b82 */ /* 0x002e640000000800 */
[----:B-1----:R-:W-:-:S05]  /*23830*/  IADD3 R7, P0, R11, R0, RZ ;  /* 0x000000000b077210 */ /* 0x002fca0007f1e0ff */
        /* <DEDUP_REMOVED lines=8> */
.L_x_548:
[----:B01----:R-:W-:Y:S01]  /*238c0*/  SHF.R.U64 R0, R2, R22, R3 ;  /* 0x0000001602007219 */ /* 0x003fe20000001203 */
[----:B------:R-:W-:Y:S01]  /*238d0*/  VIADD R5, R16, 0xffffffff ;  /* 0xffffffff10057836 */ /* 0x000fe20000000000 */
[----:B------:R-:W-:Y:S01]  /*238e0*/  LOP3.LUT R3, R8, R19, RZ, 0xc0, !PT ;  /* 0x0000001308037212 */ /* 0x000fe200078ec0ff */
[----:B------:R-:W-:Y:S02]  /*238f0*/  IMAD.MOV R13, RZ, RZ, -R13 ;  /* 0x000000ffff0d7224 */ /* 0x000fe400078e0a0d */
[----:B------:R-:W-:Y:S02]  /*23900*/  IMAD.MOV R2, RZ, RZ, -R0 ;  /* 0x000000ffff027224 */ /* 0x000fe400078e0a00 */
[----:B------:R-:W-:Y:S01]  /*23910*/  IMAD R40, R40, R0, R3 ;  /* 0x0000000028287224 */ /* 0x000fe200078e0203 */
[----:B------:R-:W-:Y:S01]  /*23920*/  LOP3.LUT R3, R10, R5, RZ, 0xc0, !PT ;  /* 0x000000050a037212 */ /* 0x000fe200078ec0ff */
[----:B---3--:R-:W-:Y:S02]  /*23930*/  @P4 IMAD R17, R15, R13, R12 ;  /* 0x0000000d0f114224 */ /* 0x008fe400078e020c */
[----:B--2---:R-:W-:-:S02]  /*23940*/  IMAD R0, R2, R23, R11 ;  /* 0x0000001702007224 */ /* 0x004fc400078e020b */
[----:B------:R-:W-:Y:S02]  /*23950*/  IMAD.MOV.U32 R2, RZ, RZ, 0x1 ;  /* 0x00000001ff027424 */ /* 0x000fe400078e00ff */
[----:B------:R-:W-:Y:S02]  /*23960*/  IMAD R40, R40, R24, R17 ;  /* 0x0000001828287224 */ /* 0x000fe400078e0211 */
[----:B------:R-:W-:Y:S01]  /*23970*/  IMAD R3, R0, R16, R3 ;  /* 0x0000001000037224 */ /* 0x000fe200078e0203 */
[----:B------:R-:W-:-:S04]  /*23980*/  PRMT R0, R2, 0x7610, R0 ;  /* 0x0000761002007816 */ /* 0x000fc80000000000 */
[----:B------:R-:W-:Y:S02]  /*23990*/  SEL R2, R3, R40, !P4 ;  /* 0x0000002803027207 */ /* 0x000fe40006000000 */
[----:B------:R-:W-:-:S03]  /*239a0*/  SEL R40, R40, R3, !P4 ;  /* 0x0000000328287207 */ /* 0x000fc60006000000 */
[----:B------:R2:W-:Y:S04]  /*239b0*/  STL [R1+0x45c], R2 ;  /* 0x00045c0201007387 */ /* 0x0005e80000100800 */
.L_x_546:
[----:B------:R3:W-:Y:S01]  /*239c0*/  STL [R1+0x460], R40 ;  /* 0x0004602801007387 */ /* 0x0007e20000100800 */
[----:B------:R-:W-:-:S13]  /*239d0*/  LOP3.LUT P0, RZ, R0, 0xff, RZ, 0xc0, !PT ;  /* 0x000000ff00ff7812 */ /* 0x000fda000780c0ff */
[----:B---3--:R-:W-:Y:S05]  /*239e0*/  @P0 BRA `(.L_x_549) ;  /* 0xfffffdd400980947 */ /* 0x008fea000383ffff */
[----:B------:R-:W-:Y:S05]  /*239f0*/  EXIT ;  /* 0x000000000000794d */ /* 0x000fea0003800000 */
.L_x_3:
[----:B------:R-:W2:Y:S01]  /*23a00*/  LDL R18, [R1+0x458] ;  /* 0x0004580001127983 */ /* 0x000ea20000100800 */
[----:B------:R-:W-:-:S03]  /*23a10*/  ULDC.64 UR4, c[0x0][0x650] ;  /* 0x0001940000047ab9 */ /* 0x000fc60000000a00 */
[----:B------:R-:W3:Y:S01]  /*23a20*/  LDL R19, [R1+0x454] ;  /* 0x0004540001137983 */ /* 0x000ee20000100800 */
[----:B------:R-:W-:Y:S01]  /*23a30*/  PRMT R0, RZ, 0x7610, R0 ;  /* 0x00007610ff007816 */ /* 0x000fe20000000000 */
[----:B------:R-:W-:Y:S02]  /*23a40*/  IMAD.MOV.U32 R5, RZ, RZ, -0x1 ;  /* 0xffffffffff057424 */ /* 0x000fe400078e00ff */
[----:B------:R-:W-:Y:S02]  /*23a50*/  IMAD.MOV.U32 R4, RZ, RZ, -0x1 ;  /* 0xffffffffff047424 */ /* 0x000fe400078e00ff */
[----:B------:R-:W-:Y:S01]  /*23a60*/  IMAD.MOV.U32 R10, RZ, RZ, -0x1 ;  /* 0xffffffffff0a7424 */ /* 0x000fe200078e00ff */
[----:B--2---:R-:W-:-:S04]  /*23a70*/  ISETP.GE.U32.AND P0, PT, R18, UR4, PT ;  /* 0x0000000412007c0c */ /* 0x004fc8000bf06070 */
[----:B---3--:R-:W-:-:S13]  /*23a80*/  ISETP.GE.U32.AND.EX P0, PT, R19, UR5, PT, P0 ;  /* 0x0000000513007c0c */ /* 0x008fda000bf06100 */
[----:B------:R-:W-:Y:S05]  /*23a90*/  @P0 BRA `(.L_x_550) ;  /* 0x0000000400600947 */ /* 0x000fea0003800000 */
[----:B------:R-:W0:Y:S01]  /*23aa0*/  LDC.64 R12, c[0x0][0x628] ;  /* 0x00018a00ff0c7b82 */ /* 0x000e220000000a00 */
[----:B------:R-:W-:Y:S02]  /*23ab0*/  IMAD.MOV.U32 R8, RZ, RZ, R18 ;  /* 0x000000ffff087224 */ /* 0x000fe400078e0012 */
[----:B------:R-:W-:-:S05]  /*23ac0*/  IMAD.MOV.U32 R9, RZ, RZ, R19 ;  /* 0x000000ffff097224 */ /* 0x000fca00078e0013 */
[----:B------:R-:W1:Y:S08]  /*23ad0*/  LDC R14, c[0x0][0x630] ;  /* 0x00018c00ff0e7b82 */ /* 0x000e700000000800 */
[----:B------:R-:W2:Y:S01]  /*23ae0*/  LDC.64 R16, c[0x0][0x620] ;  /* 0x00018800ff107b82 */ /* 0x000ea20000000a00 */
[----:B0-----:R-:W-:-:S04]  /*23af0*/  ISETP.NE.U32.AND P0, PT, R12, RZ, PT ;  /* 0x000000ff0c00720c */ /* 0x001fc80003f05070 */
[----:B------:R-:W-:-:S13]  /*23b00*/  ISETP.NE.AND.EX P0, PT, R13, RZ, PT, P0 ;  /* 0x000000ff0d00720c */ /* 0x000fda0003f05300 */
[----:B-12---:R-:W-:Y:S05]  /*23b10*/  @!P0 BRA `(.L_x_551) ;  /* 0x0000000000288947 */ /* 0x006fea0003800000 */
[----:B------:R-:W0:Y:S02]  /*23b20*/  LDC R0, c[0x0][0x634] ;  /* 0x00018d00ff007b82 */ /* 0x000e240000000800 */
[----:B0-----:R-:W-:-:S05]  /*23b30*/  IADD3 R9, P0, R18, R0, RZ ;  /* 0x0000000012097210 */ /* 0x001fca0007f1e0ff */
        /* <DEDUP_REMOVED lines=8> */
.L_x_551:
[-CC-:B------:R-:W-:Y:S01]  /*23bc0*/  SHF.R.U64 R10, R8, R14.reuse, R9.reuse ;  /* 0x0000000e080a7219 */ /* 0x180fe20000001209 */
[----:B------:R-:W0:Y:S01]  /*23bd0*/  LDC R6, c[0x0][0x618] ;  /* 0x00018600ff067b82 */ /* 0x000e220000000800 */
[----:B------:R-:W-:Y:S01]  /*23be0*/  SHF.R.U32.HI R0, RZ, R14, R9 ;  /* 0x0000000eff007219 */ /* 0x000fe20000011609 */
[----:B------:R-:W-:Y:S01]  /*23bf0*/  ULDC UR4, c[0x0][0x150] ;  /* 0x0000540000047ab9 */ /* 0x000fe20000000800 */
[----:B------:R-:W-:Y:S01]  /*23c00*/  IADD3 R3, P0, RZ, -R10, RZ ;  /* 0x8000000aff037210 */ /* 0x000fe20007f1e0ff */
[----:B------:R-:W-:Y:S01]  /*23c10*/  IMAD.MOV.U32 R4, RZ, RZ, R18 ;  /* 0x000000ffff047224 */ /* 0x000fe200078e0012 */
[----:B------:R-:W-:Y:S01]  /*23c20*/  I2FP.F32.U32 R8, R2 ;  /* 0x0000000200087245 */ /* 0x000fe20000201000 */
[----:B------:R-:W-:Y:S02]  /*23c30*/  IMAD.MOV.U32 R5, RZ, RZ, R19 ;  /* 0x000000ffff057224 */ /* 0x000fe400078e0013 */
[----:B------:R-:W1:Y:S01]  /*23c40*/  LDC.64 R20, c[0x0][0x640] ;  /* 0x00019000ff147b82 */ /* 0x000e620000000a00 */
[----:B------:R-:W-:-:S02]  /*23c50*/  IMAD.X R7, RZ, RZ, ~R0, P0 ;  /* 0x000000ffff077224 */ /* 0x000fc400000e0e00 */
[----:B------:R-:W-:Y:S01]  /*23c60*/  FMUL R9, R8, UR4 ;  /* 0x0000000408097c20 */ /* 0x000fe20008400000 */
[----:B------:R-:W-:Y:S01]  /*23c70*/  IMAD.WIDE.U32 R4, R3, R16, R4 ;  /* 0x0000001003047225 */ /* 0x000fe200078e0004 */
[----:B------:R-:W-:-:S03]  /*23c80*/  ULDC UR4, c[0x0][0x154] ;  /* 0x0000550000047ab9 */ /* 0x000fc60000000800 */
[----:B------:R-:W-:Y:S01]  /*23c90*/  IMAD R0, R7, R16, RZ ;  /* 0x0000001007007224 */ /* 0x000fe200078e02ff */
[----:B------:R-:W2:Y:S01]  /*23ca0*/  LDC R13, c[0x0][0x144] ;  /* 0x00005100ff0d7b82 */ /* 0x000ea20000000800 */
[----:B------:R-:W3:Y:S02]  /*23cb0*/  F2I.U32.TRUNC.NTZ R9, R9 ;  /* 0x0000000900097305 */ /* 0x000ee4000020f000 */
[----:B------:R-:W-:-:S04]  /*23cc0*/  IMAD R3, R3, R17, R0 ;  /* 0x0000001103037224 */ /* 0x000fc800078e0200 */
[----:B------:R-:W-:Y:S01]  /*23cd0*/  IMAD.IADD R3, R5, 0x1, R3 ;  /* 0x0000000105037824 */ /* 0x000fe200078e0203 */
[----:B------:R-:W4:Y:S04]  /*23ce0*/  LDC R12, c[0x0][0x608] ;  /* 0x00018200ff0c7b82 */ /* 0x000f280000000800 */
[-C--:B0-----:R-:W-:Y:S02]  /*23cf0*/  SHF.R.U64 R8, R4, R6.reuse, R3 ;  /* 0x0000000604087219 */ /* 0x081fe40000001203 */
[----:B------:R-:W-:Y:S02]  /*23d00*/  I2FP.F32.U32 R4, R11 ;  /* 0x0000000b00047245 */ /* 0x000fe40000201000 */
[----:B------:R-:W0:Y:S01]  /*23d10*/  LDC R7, c[0x0][0x658] ;  /* 0x00019600ff077b82 */ /* 0x000e220000000800 */
[----:B-1----:R-:W-:Y:S01]  /*23d20*/  ISETP.NE.U32.AND P0, PT, R20, RZ, PT ;  /* 0x000000ff1400720c */ /* 0x002fe20003f05070 */
[----:B---3--:R-:W-:Y:S01]  /*23d30*/  IMAD.MOV R0, RZ, RZ, -R9 ;  /* 0x000000ffff007224 */ /* 0x008fe200078e0a09 */
[----:B------:R-:W-:Y:S01]  /*23d40*/  SHF.R.U32.HI R3, RZ, R6, R3 ;  /* 0x00000006ff037219 */ /* 0x000fe20000011603 */
[----:B------:R-:W-:Y:S01]  /*23d50*/  FMUL R4, R4, UR4 ;  /* 0x0000000404047c20 */ /* 0x000fe20008400000 */
[----:B------:R-:W-:Y:S01]  /*23d60*/  ISETP.NE.AND.EX P0, PT, R21, RZ, PT, P0 ;  /* 0x000000ff1500720c */ /* 0x000fe20003f05300 */
[----:B------:R-:W-:-:S02]  /*23d70*/  IMAD.MOV.U32 R6, RZ, RZ, -0x1 ;  /* 0xffffffffff067424 */ /* 0x000fc400078e00ff */
[----:B------:R-:W1:Y:S01]  /*23d80*/  LDC R14, c[0x0][0x148] ;  /* 0x00005200ff0e7b82 */ /* 0x000e620000000800 */
[----:B--2---:R-:W-:Y:S02]  /*23d90*/  IMAD R18, R13, R0, R2 ;  /* 0x000000000d127224 */ /* 0x004fe400078e0202 */
[----:B------:R-:W-:-:S05]  /*23da0*/  IMAD.MOV.U32 R2, RZ, RZ, 0x1 ;  /* 0x00000001ff027424 */ /* 0x000fca00078e00ff */
[----:B------:R-:W2:Y:S01]  /*23db0*/  LDC R16, c[0x0][0x600] ;  /* 0x00018000ff107b82 */ /* 0x000ea20000000800 */
[-CC-:B----4-:R-:W-:Y:S02]  /*23dc0*/  SHF.R.U64 R13, R8, R12.reuse, R3.reuse ;  /* 0x0000000c080d7219 */ /* 0x190fe40000001203 */
[----:B------:R-:W-:Y:S02]  /*23dd0*/  SHF.R.U32.HI R0, RZ, R12, R3 ;  /* 0x0000000cff007219 */ /* 0x000fe40000011603 */
[----:B------:R3:W4:Y:S03]  /*23de0*/  F2I.U32.TRUNC.NTZ R12, R4 ;  /* 0x00000004000c7305 */ /* 0x000726000020f000 */
[----:B------:R-:W1:Y:S01]  /*23df0*/  LDC R17, c[0x0][0x648] ;  /* 0x00019200ff117b82 */ /* 0x000e620000000800 */
[-C--:B0-----:R-:W-:Y:S02]  /*23e00*/  SHF.R.U64 R15, R13, R7.reuse, R0 ;  /* 0x000000070d0f7219 */ /* 0x081fe40000001200 */
[----:B------:R-:W-:-:S02]  /*23e10*/  SHF.L.U32 R6, R6, R7, RZ ;  /* 0x0000000706067219 */ /* 0x000fc400000006ff */
[-C--:B------:R-:W-:Y:S01]  /*23e20*/  SHF.L.U32 R22, R2, R7.reuse, RZ ;  /* 0x0000000702167219 */ /* 0x080fe200000006ff */
[----:B------:R-:W-:Y:S01]  /*23e30*/  IMAD.MOV.U32 R2, RZ, RZ, R15 ;  /* 0x000000ffff027224 */ /* 0x000fe200078e000f */
[----:B------:R-:W-:Y:S01]  /*23e40*/  SHF.R.U32.HI R3, RZ, R7, R0 ;  /* 0x00000007ff037219 */ /* 0x000fe20000011600 */
[----:B------:R-:W0:Y:S01]  /*23e50*/  LDC R19, c[0x0][0x638] ;  /* 0x00018e00ff137b82 */ /* 0x000e220000000800 */
[----:B------:R-:W-:-:S07]  /*23e60*/  LOP3.LUT R24, RZ, R6, RZ, 0x33, !PT ;  /* 0x00000006ff187212 */ /* 0x000fce00078e33ff */
        /* <DEDUP_REMOVED lines=12> */
.L_x_552:
[----:B-1----:R-:W-:Y:S01]  /*23f30*/  SHF.R.U64 R3, R2, R17, R3 ;  /* 0x0000001102037219 */ /* 0x002fe20000001203 */
[----:B--2---:R-:W-:Y:S01]  /*23f40*/  VIADD R7, R16, 0xffffffff ;  /* 0xffffffff10077836 */ /* 0x004fe20000000000 */
[----:B------:R-:W-:Y:S01]  /*23f50*/  LOP3.LUT R0, R13, R24, RZ, 0xc0, !PT ;  /* 0x000000180d007212 */ /* 0x000fe200078ec0ff */
[----:B------:R-:W-:Y:S02]  /*23f60*/  IMAD.MOV R12, RZ, RZ, -R12 ;  /* 0x000000ffff0c7224 */ /* 0x000fe400078e0a0c */
[----:B------:R-:W-:Y:S02]  /*23f70*/  IMAD.MOV R2, RZ, RZ, -R3 ;  /* 0x000000ffff027224 */ /* 0x000fe400078e0a03 */
[----:B------:R-:W-:Y:S01]  /*23f80*/  IMAD R5, R22, R3, R0 ;  /* 0x0000000316057224 */ /* 0x000fe200078e0200 */
[----:B------:R-:W-:Y:S01]  /*23f90*/  LOP3.LUT R3, R8, R7, RZ, 0xc0, !PT ;  /* 0x0000000708037212 */ /* 0x000fe200078ec0ff */
[----:B------:R-:W-:Y:S02]  /*23fa0*/  @P4 IMAD R18, R14, R12, R11 ;  /* 0x0000000c0e124224 */ /* 0x000fe400078e020b */
[----:B0-----:R-:W-:-:S02]  /*23fb0*/  IMAD R0, R2, R19, R15 ;  /* 0x0000001302007224 */ /* 0x001fc400078e020f */
[----:B------:R-:W-:Y:S02]  /*23fc0*/  IMAD.MOV.U32 R4, RZ, RZ, 0x1 ;  /* 0x00000001ff047424 */ /* 0x000fe400078e00ff */
[----:B------:R-:W-:Y:S02]  /*23fd0*/  IMAD R5, R5, R23, R18 ;  /* 0x0000001705057224 */ /* 0x000fe400078e0212 */
[----:B------:R-:W-:Y:S01]  /*23fe0*/  IMAD R2, R0, R16, R3 ;  /* 0x0000001000027224 */ /* 0x000fe200078e0203 */
[----:B------:R-:W-:-:S04]  /*23ff0*/  PRMT R0, R4, 0x7610, R0 ;  /* 0x0000761004007816 */ /* 0x000fc80000000000 */
[----:B------:R-:W-:Y:S02]  /*24000*/  SEL R4, R2, R5, !P4 ;  /* 0x0000000502047207 */ /* 0x000fe40006000000 */
[----:B------:R-:W-:-:S07]  /*24010*/  SEL R5, R5, R2, !P4 ;  /* 0x0000000205057207 */ /* 0x000fce0006000000 */
.L_x_550:
[----:B------:R-:W-:-:S08]  /*24020*/  NOP ;  /* 0x0000000000007918 */ /* 0x000fd00000000000 */
[----:B------:R-:W0:-:S00]  /*24030*/  USETMAXREG.DEALLOC.CTAPOOL 0x18 ;  /* 0x00000018000079c8 */ /* 0x000e0000080e0500 */
[----:B------:R-:W-:-:S13]  /*24040*/  ISETP.NE.AND P0, PT, RZ, UR8, PT ;  /* 0x00000008ff007c0c */ /* 0x000fda000bf05270 */
[----:B------:R-:W-:Y:S05]  /*24050*/  @P0 EXIT ;  /* 0x000000000000094d */ /* 0x000fea0003800000 */
[----:B0-----:R-:W-:Y:S01]  /*24060*/  LOP3.LUT P0, RZ, R0, 0xff, RZ, 0xc0, !PT ;  /* 0x000000ff00ff7812 */ /* 0x001fe2000780c0ff */
[----:B------:R-:W-:Y:S02]  /*24070*/  IMAD.MOV.U32 R6, RZ, RZ, 0x1 ;  /* 0x00000001ff067424 */ /* 0x000fe400078e00ff */
[----:B------:R-:W-:-:S10]  /*24080*/  IMAD.MOV.U32 R7, RZ, RZ, RZ ;  /* 0x000000ffff077224 */ /* 0x000fd400078e00ff */
[----:B------:R-:W-:Y:S05]  /*24090*/  @!P0 BRA `(.L_x_553) ;  /* 0x0000000c00408947 */ /* 0x000fea0003800000 */
[----:B------:R-:W0:Y:S01]  /*240a0*/  LDC R0, c[0x0][0x28c] ;  /* 0x0000a300ff007b82 */ /* 0x000e220000000800 */
[----:B------:R-:W1:Y:S01]  /*240b0*/  S2R R2, SR_TID.X ;  /* 0x0000000000027919 */ /* 0x000e620000002100 */
[----:B------:R-:W-:Y:S01]  /*240c0*/  ULDC UR5, c[0x0][0x658] ;  /* 0x0001960000057ab9 */ /* 0x000fe20000000800 */
[----:B------:R-:W-:Y:S01]  /*240d0*/  UMOV UR7, 0xffffffff ;  /* 0xffffffff00077882 */ /* 0x000fe20000000000 */
[----:B------:R-:W-:Y:S01]  /*240e0*/  ULDC UR6, c[0x0][0xc] ;  /* 0x0000030000067ab9 */ /* 0x000fe20000000800 */
[----:B------:R-:W-:Y:S01]  /*240f0*/  USHF.L.U32 UR8, UR7, UR5, URZ ;  /* 0x0000000507087299 */ /* 0x000fe2000800063f */
[----:B------:R-:W-:Y:S01]  /*24100*/  BSSY B0, `(.L_x_553) ;  /* 0x00000c9000007945 */ /* 0x000fe20003800000 */
[----:B------:R-:W-:Y:S01]  /*24110*/  UMOV UR9, 0x1 ;  /* 0x0000000100097882 */ /* 0x000fe20000000000 */
[----:B------:R-:W-:Y:S01]  /*24120*/  ULDC UR7, c[0x0][0x10] ;  /* 0x0000040000077ab9 */ /* 0x000fe20000000800 */
[----:B------:R-:W-:Y:S01]  /*24130*/  USHF.L.U32 UR18, UR9, UR5, URZ ;  /* 0x0000000509127299 */ /* 0x000fe2000800063f */
[----:B------:R-:W-:Y:S01]  /*24140*/  IMAD.MOV.U32 R9, RZ, RZ, 0x1 ;  /* 0x00000001ff097424 */ /* 0x000fe200078e00ff */
[----:B------:R-:W-:Y:S01]  /*24150*/  UIMAD.WIDE.U32 UR6, UR6, UR7, URZ ;  /* 0x00000007060672a5 */ /* 0x000fe2000f8e003f */
[----:B------:R-:W-:Y:S01]  /*24160*/  IMAD.MOV.U32 R6, RZ, RZ, 0x1 ;  /* 0x00000001ff067424 */ /* 0x000fe200078e00ff */
[----:B------:R-:W-:Y:S01]  /*24170*/  ULDC UR5, c[0x0][0x14] ;  /* 0x0000050000057ab9 */ /* 0x000fe20000000800 */
[----:B------:R-:W-:Y:S01]  /*24180*/  IMAD.MOV.U32 R7, RZ, RZ, RZ ;  /* 0x000000ffff077224 */ /* 0x000fe200078e00ff */
[----:B------:R-:W-:-:S02]  /*24190*/  UIMAD.WIDE.U32 UR20, UR6, UR5, URZ ;  /* 0x00000005061472a5 */ /* 0x000fc4000f8e003f */
[----:B------:R-:W-:Y:S01]  /*241a0*/  UIMAD UR16, UR7, UR5, URZ ;  /* 0x00000005071072a4 */ /* 0x000fe2000f8e023f */
[----:B------:R-:W-:Y:S01]  /*241b0*/  ULDC UR4, c[0x0][0x600] ;  /* 0x0001800000047ab9 */ /* 0x000fe20000000800 */
[----:B------:R-:W-:Y:S02]  /*241c0*/  ULOP3.LUT UR24, UR13, 0x2, URZ, 0xfc, !UPT ;  /* 0x000000020d187892 */ /* 0x000fe4000f8efc3f */
[----:B------:R-:W-:Y:S01]  /*241d0*/  UIADD3 UR4, UR4, -0x1, URZ ;  /* 0xffffffff04047890 */ /* 0x000fe2000fffe03f */
[----:B0-----:R-:W-:Y:S01]  /*241e0*/  VIADD R0, R0, 0x3f ;  /* 0x0000003f00007836 */ /* 0x001fe20000000000 */
[----:B------:R-:W-:Y:S02]  /*241f0*/  ULOP3.LUT UR17, URZ, UR8, URZ, 0x33, !UPT ;  /* 0x000000083f117292 */ /* 0x000fe4000f8e333f */
[----:B------:R-:W-:Y:S02]  /*24200*/  UIADD3 UR16, UR21, UR16, URZ ;  /* 0x0000001015107290 */ /* 0x000fe4000fffe03f */
[----:B------:R-:W-:Y:S01]  /*24210*/  SHF.R.S32.HI R3, RZ, 0x1f, R0 ;  /* 0x0000001fff037819 */ /* 0x000fe20000011400 */
[----:B------:R-:W-:-:S03]  /*24220*/  ULDC.64 UR22, c[0x0][0x198] ;  /* 0x0000660000167ab9 */ /* 0x000fc60000000a00 */
[----:B------:R-:W-:Y:S02]  /*24230*/  LEA.HI R0, R3, R0, RZ, 0x6 ;  /* 0x0000000003007211 */ /* 0x000fe400078f30ff */
[C---:B-1----:R-:W-:Y:S02]  /*24240*/  LOP3.LUT P2, RZ, R2.reuse, 0x7f, RZ, 0xc0, !PT ;  /* 0x0000007f02ff7812 */ /* 0x042fe4000784c0ff */
[----:B------:R-:W-:Y:S02]  /*24250*/  SHF.R.S32.HI R0, RZ, 0x6, R0 ;  /* 0x00000006ff007819 */ /* 0x000fe40000011400 */
[----:B------:R-:W-:-:S03]  /*24260*/  LOP3.LUT P0, RZ, R2, 0x1f, RZ, 0xc0, !PT ;  /* 0x0000001f02ff7812 */ /* 0x000fc6000780c0ff */
[----:B------:R-:W-:Y:S01]  /*24270*/  VIADD R14, R0, 0x1 ;  /* 0x00000001000e7836 */ /* 0x000fe20000000000 */
[----:B------:R-:W-:-:S13]  /*24280*/  PLOP3.LUT P0, PT, P0, P2, PT, 0x8a, 0x0 ;  /* 0x000000000000781c */ /* 0x000fda0000705172 */
.L_x_565:
[----:B------:R-:W-:-:S03]  /*24290*/  UMOV UR5, 0xffffffff ;  /* 0xffffffff00057882 */ /* 0x000fc60000000000 */
[----:B------:R-:W-:Y:S05]  /*242a0*/  BRA.DIV UR5, `(.L_x_554) ;  /* 0x0000000e05dc7947 */ /* 0x000fea000b800000 */
[----:B------:R-:W-:-:S13]  /*242b0*/  ELECT P1, URZ, PT ;  /* 0x00000000003f782f */ /* 0x000fda0003820000 */
.L_x_577:
[----:B------:R-:W0:Y:S01]  /*242c0*/  LDC R2, c[0x0][0x28c] ;  /* 0x0000a300ff027b82 */ /* 0x000e220000000800 */
[----:B------:R-:W-:Y:S01]  /*242d0*/  BSSY B1, `(.L_x_555) ;  /* 0x0000035000017945 */ /* 0x000fe20003800000 */
[----:B0-----:R-:W-:-:S13]  /*242e0*/  ISETP.LT.OR P1, PT, R2, 0x1, !P1 ;  /* 0x000000010200780c */ /* 0x001fda0004f21670 */
[----:B------:R-:W-:Y:S05]  /*242f0*/  @P1 BRA `(.L_x_556) ;  /* 0x0000000000c81947 */ /* 0x000fea0003800000 */
[----:B------:R-:W-:Y:S02]  /*24300*/  IMAD.SHL.U32 R4, R4, 0x100, RZ ;  /* 0x0000010004047824 */ /* 0x000fe400078e00ff */
[----:B------:R-:W-:Y:S02]  /*24310*/  IMAD.SHL.U32 R5, R5, 0x100, RZ ;  /* 0x0000010005057824 */ /* 0x000fe400078e00ff */
[----:B------:R-:W-:Y:S02]  /*24320*/  IMAD.MOV.U32 R13, RZ, RZ, RZ ;  /* 0x000000ffff0d7224 */ /* 0x000fe400078e00ff */
[----:B------:R-:W-:Y:S02]  /*24330*/  IMAD.MOV.U32 R3, RZ, RZ, R14 ;  /* 0x000000ffff037224 */ /* 0x000fe400078e000e */
[----:B------:R-:W-:Y:S02]  /*24340*/  IMAD.MOV.U32 R2, RZ, RZ, R6 ;  /* 0x000000ffff027224 */ /* 0x000fe400078e0006 */
[----:B------:R-:W-:-:S07]  /*24350*/  IMAD.MOV.U32 R8, RZ, RZ, R7 ;  /* 0x000000ffff087224 */ /* 0x000fce00078e0007 */
.L_x_560:
[----:B------:R-:W0:Y:S01]  /*24360*/  S2R R12, SR_CgaCtaId ;  /* 0x00000000000c7919 */ /* 0x000e220000008800 */
[----:B------:R-:W-:-:S04]  /*24370*/  MOV R11, 0x400 ;  /* 0x00000400000b7802 */ /* 0x000fc80000000f00 */
[----:B0-----:R-:W-:Y:S02]  /*24380*/  LEA R15, R12, R11, 0x18 ;  /* 0x0000000b0c0f7211 */ /* 0x001fe400078ec0ff */
[----:B------:R-:W-:Y:S01]  /*24390*/  SHF.L.U32 R11, R2, 0x1f, RZ ;  /* 0x0000001f020b7819 */ /* 0x000fe200000006ff */
[----:B------:R-:W0:Y:S02]  /*243a0*/  @!P2 LDC R12, c[0x0][0x500] ;  /* 0x00014000ff0cab82 */ /* 0x000e240000000800 */
[----:B------:R-:W-:-:S04]  /*243b0*/  IMAD R16, R8, 0x8, R15 ;  /* 0x0000000808107824 */ /* 0x000fc800078e020f */
[----:B------:R-:W1:Y:S02]  /*243c0*/  SYNCS.PHASECHK.TRANS64.TRYWAIT P1, [R16+URZ+0x28], R11 ;  /* 0x0000280b100075a7 */ /* 0x000e64000802017f */
[----:B-1----:R-:W-:Y:S05]  /*243d0*/  @!P1 BRA `(.L_x_557) ;  /* 0x0000000c00b09947 */ /* 0x002fea0003800000 */
.L_x_578:
[----:B------:R-:W-:Y:S01]  /*243e0*/  UPRMT UR5, UR24, 0x9910, URZ ;  /* 0x0000991018057896 */ /* 0x000fe2000800003f */
[----:B0-----:R0:W-:Y:S03]  /*243f0*/  @!P2 SYNCS.ARRIVE.TRANS64 RZ, [R16+URZ], R12 ;  /* 0x0000000c10ffa9a7 */ /* 0x0011e6000800003f */
[----:B------:R-:W-:-:S06]  /*24400*/  UISETP.NE.AND UP0, UPT, UR5, 0x2, UPT ;  /* 0x000000020500788c */ /* 0x000fcc000bf05270 */
[----:B------:R-:W-:-:S13]  /*24410*/  PLOP3.LUT P1, PT, PT, PT, UP0, 0x80, 0x0 ;  /* 0x000000000000781c */ /* 0x000fda0003f2f008 */
[----:B0-----:R-:W-:Y:S05]  /*24420*/  @P1 BRA `(.L_x_558) ;  /* 0x0000000000041947 */ /* 0x001fea0003800000 */
[----:B------:R-:W-:Y:S01]  /*24430*/  BPT.TRAP 0x1 ;  /* 0x000000040000795c */ /* 0x000fe20000300000 */
.L_x_558:
[----:B------:R-:W-:Y:S05]  /*24440*/  @P0 BRA `(.L_x_559) ;  /* 0x0000000000040947 */ /* 0x000fea0003800000 */
[----:B------:R-:W-:Y:S01]  /*24450*/  BPT.TRAP 0x1 ;  /* 0x000000040000795c */ /* 0x000fe20000300000 */
.L_x_559:
[----:B------:R-:W-:Y:S01]  /*24460*/  IMAD R15, R8, 0x4000, R15 ;  /* 0x00004000080f7824 */ /* 0x000fe200078e020f */
[----:B------:R-:W-:Y:S01]  /*24470*/  R2UR UR9, R16 ;  /* 0x00000000100972ca */ /* 0x000fe200000e0000 */
[----:B------:R-:W-:Y:S01]  /*24480*/  VIADD R3, R3, 0xffffffff ;  /* 0xffffffff03037836 */ /* 0x000fe20000000000 */
[----:B------:R-:W-:Y:S01]  /*24490*/  UIADD3 UR6, UP0, UR22, 0xf0, URZ ;  /* 0x000000f016067890 */ /* 0x000fe2000ff1e03f */
[----:B------:R-:W-:Y:S01]  /*244a0*/  R2UR UR11, R5 ;  /* 0x00000000050b72ca */ /* 0x000fe200000e0000 */
[----:B------:R-:W-:Y:S01]  /*244b0*/  UIADD3 UR26, UP1, UR22, 0x1f0, URZ ;  /* 0x000001f0161a7890 */ /* 0x000fe2000ff3e03f */
[----:B------:R-:W-:Y:S01]  /*244c0*/  R2UR UR5, R15 ;  /* 0x000000000f0572ca */ /* 0x000fe200000e0000 */
[----:B------:R-:W-:Y:S01]  /*244d0*/  UIADD3.X UR7, URZ, UR23, URZ, UP0, !UPT ;  /* 0x000000173f077290 */ /* 0x000fe200087fe43f */
[----:B------:R-:W-:Y:S01]  /*244e0*/  R2UR UR10, R13 ;  /* 0x000000000d0a72ca */ /* 0x000fe200000e0000 */
[----:B------:R-:W-:Y:S01]  /*244f0*/  VIADD R8, R8, 0x1 ;  /* 0x0000000108087836 */ /* 0x000fe20000000000 */
[----:B------:R-:W-:Y:S01]  /*24500*/  R2UR UR12, R10 ;  /* 0x000000000a0c72ca */ /* 0x000fe200000e0000 */
[----:B------:R-:W-:Y:S01]  /*24510*/  UIADD3.X UR27, URZ, UR23, URZ, UP1, !UPT ;  /* 0x000000173f1b7290 */ /* 0x000fe20008ffe43f */
[----:B------:R-:W-:Y:S01]  /*24520*/  R2UR UR19, R4 ;  /* 0x00000000041372ca */ /* 0x000fe200000e0000 */
[----:B------:R-:W-:Y:S01]  /*24530*/  UMOV UR14, 0x0 ;  /* 0x00000000000e7882 */ /* 0x000fe20000000000 */
[----:B------:R-:W-:Y:S01]  /*24540*/  ISETP.GT.AND P3, PT, R3, 0x1, PT ;  /* 0x000000010300780c */ /* 0x000fe20003f64270 */
[----:B------:R-:W-:Y:S01]  /*24550*/  UMOV UR15, 0x10000000 ;  /* 0x10000000000f7882 */ /* 0x000fe20000000000 */
[----:B------:R-:W-:Y:S01]  /*24560*/  ISETP.NE.AND P1, PT, R8, 0x5, PT ;  /* 0x000000050800780c */ /* 0x000fe20003f25270 */
[----:B------:R-:W-:-:S02]  /*24570*/  VIADD R13, R13, 0x40 ;  /* 0x000000400d0d7836 */ /* 0x000fc40000000000 */
[----:B------:R-:W-:Y:S01]  /*24580*/  UIADD3 UR8, UR5, 0x100, URZ ;  /* 0x0000010005087890 */ /* 0x000fe2000fffe03f */
[----:B-1----:R-:W-:Y:S01]  /*24590*/  SEL R11, RZ, 0x1, P1 ;  /* 0x00000001ff0b7807 */ /* 0x002fe20000800000 */
[----:B------:R-:W-:Y:S01]  /*245a0*/  UIADD3 UR5, UR5, 0x14100, URZ ;  /* 0x0001410005057890 */ /* 0x000fe2000fffe03f */
[----:B------:R-:W-:Y:S02]  /*245b0*/  SEL R8, R8, RZ, P1 ;  /* 0x000000ff08087207 */ /* 0x000fe40000800000 */
[----:B------:R-:W-:-:S04]  /*245c0*/  LOP3.LUT R2, R2, R11, RZ, 0x3c, !PT ;  /* 0x0000000b02027212 */ /* 0x000fc800078e3cff */
[----:B------:R0:W-:Y:S02]  /*245d0*/  UTMALDG.3D [UR8], [UR6], desc[UR14] ;  /* 0x00000e08060075b4 */ /* 0x0001e40008011000 */
[----:B0-----:R-:W-:Y:S01]  /*245e0*/  UMOV UR8, UR5 ;  /* 0x0000000500087c82 */ /* 0x001fe20008000000 */
[----:B------:R-:W-:Y:S02]  /*245f0*/  UMOV UR11, UR19 ;  /* 0x00000013000b7c82 */ /* 0x000fe40008000000 */
[----:B------:R0:W-:Y:S02]  /*24600*/  UTMALDG.3D [UR8], [UR26], desc[UR14] ;  /* 0x00000e081a0075b4 */ /* 0x0001e40008011000 */
[----:B0-----:R-:W-:Y:S05]  /*24610*/  @P3 BRA `(.L_x_560) ;  /* 0xfffffffc00503947 */ /* 0x001fea000383ffff */
.L_x_556:
[----:B------:R-:W-:Y:S05]  /*24620*/  BSYNC B1 ;  /* 0x0000000000017941 */ /* 0x000fea0003800000 */
.L_x_555:
[----:B------:R-:W2:Y:S01]  /*24630*/  LDL.LU R16, [R1+0x454] ;  /* 0x0004540001107983 */ /* 0x000ea20000300800 */
[----:B------:R-:W-:Y:S01]  /*24640*/  LOP3.LUT P1, RZ, R9, 0xff, RZ, 0xc0, !PT ;  /* 0x000000ff09ff7812 */ /* 0x000fe2000782c0ff */
[C---:B------:R-:W-:Y:S01]  /*24650*/  IMAD.IADD R4, R0.reuse, 0x1, R7 ;  /* 0x0000000100047824 */ /* 0x040fe200078e0207 */
[----:B------:R-:W-:Y:S01]  /*24660*/  ULDC.64 UR6, c[0x0][0x650] ;  /* 0x0001940000067ab9 */ /* 0x000fe20000000a00 */
[----:B------:R-:W3:Y:S01]  /*24670*/  LDL.LU R15, [R1+0x458] ;  /* 0x00045800010f7983 */ /* 0x000ee20000300800 */
[----:B------:R-:W-:Y:S01]  /*24680*/  ISETP.GE.U32.AND P3, PT, R0, 0x5, PT ;  /* 0x000000050000780c */ /* 0x000fe20003f66070 */
[----:B------:R-:W-:Y:S01]  /*24690*/  BSSY B1, `(.L_x_561) ;  /* 0x000006d000017945 */ /* 0x000fe20003800000 */
[----:B------:R-:W-:Y:S01]  /*246a0*/  IMAD.MOV.U32 R10, RZ, RZ, -0x1 ;  /* 0xffffffffff0a7424 */ /* 0x000fe200078e00ff */
[----:B------:R-:W-:-:S06]  /*246b0*/  PRMT R9, RZ, 0x7610, R9 ;  /* 0x00007610ff097816 */ /* 0x000fcc0000000009 */
[----:B------:R-:W0:Y:S01]  /*246c0*/  @P1 S2R R3, SR_CgaCtaId ;  /* 0x0000000000031919 */ /* 0x000e220000008800 */
[----:B------:R-:W-:-:S04]  /*246d0*/  @P1 MOV R2, 0x400 ;  /* 0x0000040000021802 */ /* 0x000fc80000000f00 */
[----:B0-----:R-:W-:-:S04]  /*246e0*/  @P1 LEA R2, R3, R2, 0x18 ;  /* 0x0000000203021211 */ /* 0x001fc800078ec0ff */
[----:B------:R0:W-:Y:S01]  /*246f0*/  @P1 SYNCS.ARRIVE.TRANS64.A1T0 RZ, [R2+URZ+0x68], RZ ;  /* 0x000068ff02ff19a7 */ /* 0x0001e2000810003f */
[----:B------:R-:W-:-:S04]  /*24700*/  ISETP.GT.U32.AND P1, PT, R4, 0x4, PT ;  /* 0x000000040400780c */ /* 0x000fc80003f24070 */
[----:B------:R-:W-:Y:S01]  /*24710*/  ISETP.LT.U32.AND P1, PT, R0, 0x5, P1 ;  /* 0x000000050000780c */ /* 0x000fe20000f21070 */
[----:B0-----:R-:W-:-:S05]  /*24720*/  IMAD.WIDE.U32 R2, R4, -0x33333333, RZ ;  /* 0xcccccccd04027825 */ /* 0x001fca00078e00ff */
[----:B------:R-:W-:Y:S02]  /*24730*/  SHF.R.U32.HI R5, RZ, 0x2, R3 ;  /* 0x00000002ff057819 */ /* 0x000fe40000011603 */
[----:B------:R-:W-:Y:S02]  /*24740*/  SEL R3, RZ, 0x1, !P1 ;  /* 0x00000001ff037807 */ /* 0x000fe40004800000 */
[----:B------:R-:W-:Y:S01]  /*24750*/  PRMT R2, RZ, 0x7610, R2 ;  /* 0x00007610ff027816 */ /* 0x000fe20000000002 */
[----:B------:R-:W-:Y:S01]  /*24760*/  IMAD R7, R5, -0x5, R4 ;  /* 0xfffffffb05077824 */ /* 0x000fe200078e0204 */
[----:B------:R-:W-:Y:S01]  /*24770*/  LOP3.LUT R6, R6, R3, RZ, 0x3c, !PT ;  /* 0x0000000306067212 */ /* 0x000fe200078e3cff */
[----:B------:R-:W-:-:S03]  /*24780*/  IMAD.MOV.U32 R4, RZ, RZ, -0x1 ;  /* 0xffffffffff047424 */ /* 0x000fc600078e00ff */
[----:B------:R-:W-:Y:S01]  /*24790*/  @P3 LOP3.LUT R6, R6, 0x1, R5, 0x78, !PT ;  /* 0x0000000106063812 */ /* 0x000fe200078e7805 */
[----:B------:R-:W-:Y:S01]  /*247a0*/  IMAD.MOV.U32 R5, RZ, RZ, -0x1 ;  /* 0xffffffffff057424 */ /* 0x000fe200078e00ff */
[----:B---3--:R-:W-:-:S04]  /*247b0*/  IADD3 R15, P1, R15, UR20, RZ ;  /* 0x000000140f0f7c10 */ /* 0x008fc8000ff3e0ff */
[----:B--2---:R-:W-:Y:S01]  /*247c0*/  IADD3.X R16, R16, UR16, RZ, P1, !PT ;  /* 0x0000001010107c10 */ /* 0x004fe20008ffe4ff */
[----:B------:R0:W-:Y:S01]  /*247d0*/  STL [R1+0x458], R15 ;  /* 0x0004580f01007387 */ /* 0x0001e20000100800 */
[----:B------:R-:W-:-:S03]  /*247e0*/  ISETP.GE.U32.AND P1, PT, R15, UR6, PT ;  /* 0x000000060f007c0c */ /* 0x000fc6000bf26070 */
[----:B------:R0:W-:Y:S01]  /*247f0*/  STL [R1+0x454], R16 ;  /* 0x0004541001007387 */ /* 0x0001e20000100800 */
[----:B------:R-:W-:-:S13]  /*24800*/  ISETP.GE.U32.AND.EX P1, PT, R16, UR7, PT, P1 ;  /* 0x0000000710007c0c */ /* 0x000fda000bf26110 */
[----:B0-----:R-:W-:Y:S05]  /*24810*/  @P1 BRA `(.L_x_562) ;  /* 0x0000000400501947 */ /* 0x001fea0003800000 */
[----:B------:R-:W0:Y:S01]  /*24820*/  S2R R8, SR_CTAID.X ;  /* 0x0000000000087919 */ /* 0x000e220000002500 */
[----:B------:R-:W-:Y:S01]  /*24830*/  ULDC UR5, c[0x0][0x150] ;  /* 0x0000540000057ab9 */ /* 0x000fe20000000800 */
[----:B------:R-:W1:Y:S01]  /*24840*/  LDC R3, c[0x0][0x144] ;  /* 0x00005100ff037b82 */ /* 0x000e620000000800 */
[----:B------:R-:W-:Y:S01]  /*24850*/  ULDC.64 UR6, c[0x0][0x628] ;  /* 0x00018a0000067ab9 */ /* 0x000fe20000000a00 */
[----:B------:R-:W2:Y:S01]  /*24860*/  S2R R5, SR_CTAID.Y ;  /* 0x0000000000057919 */ /* 0x000ea20000002600 */
[----:B------:R-:W-:Y:S01]  /*24870*/  ISETP.NE.U32.AND P1, PT, RZ, UR6, PT ;  /* 0x00000006ff007c0c */ /* 0x000fe2000bf25070 */
[----:B------:R-:W-:-:S03]  /*24880*/  ULDC UR8, c[0x0][0x630] ;  /* 0x00018c0000087ab9 */ /* 0x000fc60000000800 */
[----:B------:R-:W-:Y:S01]  /*24890*/  ISETP.NE.AND.EX P1, PT, RZ, UR7, PT, P1 ;  /* 0x00000007ff007c0c */ /* 0x000fe2000bf25310 */
[----:B------:R-:W3:Y:S01]  /*248a0*/  LDC R12, c[0x0][0x148] ;  /* 0x00005200ff0c7b82 */ /* 0x000ee20000000800 */
[----:B0-----:R-:W-:Y:S02]  /*248b0*/  I2FP.F32.U32 R2, R8 ;  /* 0x0000000800027245 */ /* 0x001fe40000201000 */
[----:B--2---:R-:W-:-:S03]  /*248c0*/  I2FP.F32.U32 R4, R5 ;  /* 0x0000000500047245 */ /* 0x004fc60000201000 */
[----:B------:R-:W-:Y:S01]  /*248d0*/  FMUL R2, R2, UR5 ;  /* 0x0000000502027c20 */ /* 0x000fe20008400000 */
[----:B------:R-:W-:Y:S02]  /*248e0*/  ULDC UR5, c[0x0][0x154] ;  /* 0x0000550000057ab9 */ /* 0x000fe40000000800 */
[----:B------:R-:W-:-:S03]  /*248f0*/  FMUL R10, R4, UR5 ;  /* 0x00000005040a7c20 */ /* 0x000fc60008400000 */
[----:B------:R-:W0:Y:S08]  /*24900*/  F2I.U32.TRUNC.NTZ R2, R2 ;  /* 0x0000000200027305 */ /* 0x000e30000020f000 */
[----:B------:R-:W2:Y:S01]  /*24910*/  F2I.U32.TRUNC.NTZ R10, R10 ;  /* 0x0000000a000a7305 */ /* 0x000ea2000020f000 */
[----:B0-----:R-:W-:Y:S02]  /*24920*/  IMAD.MOV R4, RZ, RZ, -R2 ;  /* 0x000000ffff047224 */ /* 0x001fe400078e0a02 */
[----:B------:R-:W-:-:S02]  /*24930*/  IMAD.MOV.U32 R2, RZ, RZ, R15 ;  /* 0x000000ffff027224 */ /* 0x000fc400078e000f */
[----:B-1----:R-:W-:Y:S02]  /*24940*/  IMAD R8, R3, R4, R8 ;  /* 0x0000000403087224 */ /* 0x002fe400078e0208 */
[----:B--2---:R-:W-:-:S04]  /*24950*/  IMAD.MOV R3, RZ, RZ, -R10 ;  /* 0x000000ffff037224 */ /* 0x004fc800078e0a0a */
[----:B---3--:R-:W-:Y:S02]  /*24960*/  @P4 IMAD R8, R12, R3, R5 ;  /* 0x000000030c084224 */ /* 0x008fe400078e0205 */
[----:B------:R-:W-:Y:S01]  /*24970*/  IMAD.MOV.U32 R3, RZ, RZ, R16 ;  /* 0x000000ffff037224 */ /* 0x000fe200078e0010 */
[----:B------:R-:W-:Y:S06]  /*24980*/  @!P1 BRA `(.L_x_563) ;  /* 0x0000000000289947 */ /* 0x000fec0003800000 */
[----:B------:R-:W-:Y:S02]  /*24990*/  ULDC UR5, c[0x0][0x634] ;  /* 0x00018d0000057ab9 */ /* 0x000fe40000000800 */
[----:B------:R-:W-:-:S05]  /*249a0*/  IADD3 R3, P1, R15, UR5, RZ ;  /* 0x000000050f037c10 */ /* 0x000fca000ff3e0ff */
[----:B------:R-:W-:-:S04]  /*249b0*/  IMAD.X R11, RZ, RZ, R16, P1 ;  /* 0x000000ffff0b7224 */ /* 0x000fc800008e0610 */
[----:B------:R-:W-:-:S04]  /*249c0*/  IMAD.WIDE.U32 R4, R11, UR6, RZ ;  /* 0x000000060b047c25 */ /* 0x000fc8000f8e00ff */
[----:B------:R-:W-:-:S04]  /*249d0*/  IMAD.WIDE.U32 R4, P1, R3, UR7, R4 ;  /* 0x0000000703047c25 */ /* 0x000fc8000f820004 */
[----:B------:R-:W-:-:S04]  /*249e0*/  IMAD.WIDE.U32 R2, R3, UR6, RZ ;  /* 0x0000000603027c25 */ /* 0x000fc8000f8e00ff */
[----:B------:R-:W-:Y:S01]  /*249f0*/  IMAD.MOV.U32 R2, RZ, RZ, R5 ;  /* 0x000000ffff027224 */ /* 0x000fe200078e0005 */
[----:B------:R-:W-:Y:S01]  /*24a00*/  IADD3 RZ, P3, R3, R4, RZ ;  /* 0x0000000403ff7210 */ /* 0x000fe20007f7e0ff */
[----:B------:R-:W-:-:S04]  /*24a10*/  IMAD.X R3, RZ, RZ, RZ, P1 ;  /* 0x000000ffff037224 */ /* 0x000fc800008e06ff */
[----:B------:R-:W-:-:S08]  /*24a20*/  IMAD.WIDE.U32.X R2, R11, UR7, R2, P3 ;  /* 0x000000070b027c25 */ /* 0x000fd000098e0402 */
.L_x_563:
[--C-:B------:R-:W-:Y:S01]  /*24a30*/  SHF.R.U64 R10, R2, UR8, R3.reuse ;  /* 0x00000008020a7c19 */ /* 0x100fe20008001203 */
[----:B------:R-:W-:Y:S01]  /*24a40*/  ULDC.64 UR6, c[0x0][0x620] ;  /* 0x0001880000067ab9 */ /* 0x000fe20000000a00 */
[----:B------:R-:W-:Y:S01]  /*24a50*/  SHF.R.U32.HI R2, RZ, UR8, R3 ;  /* 0x00000008ff027c19 */ /* 0x000fe20008011603 */
[----:B------:R-:W-:Y:S01]  /*24a60*/  IMAD.MOV.U32 R3, RZ, RZ, R16 ;  /* 0x000000ffff037224 */ /* 0x000fe200078e0010 */
[----:B------:R-:W-:Y:S01]  /*24a70*/  IADD3 R11, P1, RZ, -R10, RZ ;  /* 0x8000000aff0b7210 */ /* 0x000fe20007f3e0ff */
[----:B------:R-:W-:-:S04]  /*24a80*/  ULDC UR5, c[0x0][0x618] ;  /* 0x0001860000057ab9 */ /* 0x000fc80000000800 */
[----:B------:R-:W-:-:S04]  /*24a90*/  IMAD.X R2, RZ, RZ, ~R2, P1 ;  /* 0x000000ffff027224 */ /* 0x000fc800008e0e02 */
[----:B------:R-:W-:-:S04]  /*24aa0*/  IMAD R2, R2, UR6, RZ ;  /* 0x0000000602027c24 */ /* 0x000fc8000f8e02ff */
[----:B------:R-:W-:Y:S02]  /*24ab0*/  IMAD R5, R11, UR7, R2 ;  /* 0x000000070b057c24 */ /* 0x000fe4000f8e0202 */
[----:B------:R-:W-:-:S04]  /*24ac0*/  IMAD.MOV.U32 R2, RZ, RZ, R15 ;  /* 0x000000ffff027224 */ /* 0x000fc800078e000f */
[----:B------:R-:W-:Y:S01]  /*24ad0*/  IMAD.WIDE.U32 R2, R11, UR6, R2 ;  /* 0x000000060b027c25 */ /* 0x000fe2000f8e0002 */
[----:B------:R-:W-:Y:S02]  /*24ae0*/  ULDC.64 UR6, c[0x0][0x640] ;  /* 0x0001900000067ab9 */ /* 0x000fe40000000a00 */
[----:B------:R-:W-:Y:S01]  /*24af0*/  ISETP.NE.U32.AND P1, PT, RZ, UR6, PT ;  /* 0x00000006ff007c0c */ /* 0x000fe2000bf25070 */
[----:B------:R-:W-:-:S03]  /*24b00*/  IMAD.IADD R3, R3, 0x1, R5 ;  /* 0x0000000103037824 */ /* 0x000fc600078e0205 */
[----:B------:R-:W-:Y:S02]  /*24b10*/  ISETP.NE.AND.EX P1, PT, RZ, UR7, PT, P1 ;  /* 0x00000007ff007c0c */ /* 0x000fe4000bf25310 */
[--C-:B------:R-:W-:Y:S02]  /*24b20*/  SHF.R.U64 R11, R2, UR5, R3.reuse ;  /* 0x00000005020b7c19 */ /* 0x100fe40008001203 */
[----:B------:R-:W-:Y:S01]  /*24b30*/  SHF.R.U32.HI R2, RZ, UR5, R3 ;  /* 0x00000005ff027c19 */ /* 0x000fe20008011603 */
[----:B------:R-:W-:-:S03]  /*24b40*/  ULDC UR5, c[0x0][0x608] ;  /* 0x0001820000057ab9 */ /* 0x000fc60000000800 */
[--C-:B------:R-:W-:Y:S02]  /*24b50*/  SHF.R.U64 R12, R11, UR5, R2.reuse ;  /* 0x000000050b0c7c19 */ /* 0x100fe40008001202 */
[----:B------:R-:W-:Y:S01]  /*24b60*/  SHF.R.U32.HI R3, RZ, UR5, R2 ;  /* 0x00000005ff037c19 */ /* 0x000fe20008011602 */
[----:B------:R-:W-:-:S03]  /*24b70*/  ULDC UR5, c[0x0][0x658] ;  /* 0x0001960000057ab9 */ /* 0x000fc60000000800 */
[--C-:B------:R-:W-:Y:S02]  /*24b80*/  SHF.R.U64 R13, R12, UR5, R3.reuse ;  /* 0x000000050c0d7c19 */ /* 0x100fe40008001203 */
[----:B------:R-:W-:-:S03]  /*24b90*/  SHF.R.U32.HI R15, RZ, UR5, R3 ;  /* 0x00000005ff0f7c19 */ /* 0x000fc60008011603 */
[----:B------:R-:W-:Y:S02]  /*24ba0*/  IMAD.MOV.U32 R2, RZ, RZ, R13 ;  /* 0x000000ffff027224 */ /* 0x000fe400078e000d */
        /* <DEDUP_REMOVED lines=12> */
.L_x_564:
[----:B------:R-:W-:Y:S01]  /*24c70*/  ULDC UR5, c[0x0][0x648] ;  /* 0x0001920000057ab9 */ /* 0x000fe20000000800 */
[----:B------:R-:W-:Y:S02]  /*24c80*/  LOP3.LUT R12, R12, UR17, RZ, 0xc0, !PT ;  /* 0x000000110c0c7c12 */ /* 0x000fe4000f8ec0ff */
[----:B------:R-:W-:Y:S01]  /*24c90*/  SHF.R.U64 R3, R2, UR5, R3 ;  /* 0x0000000502037c19 */ /* 0x000fe20008001203 */
[----:B------:R-:W-:-:S04]  /*24ca0*/  ULDC UR5, c[0x0][0x638] ;  /* 0x00018e0000057ab9 */ /* 0x000fc80000000800 */
[----:B------:R-:W-:Y:S02]  /*24cb0*/  IMAD.MOV R2, RZ, RZ, -R3 ;  /* 0x000000ffff027224 */ /* 0x000fe400078e0a03 */
[----:B------:R-:W-:Y:S02]  /*24cc0*/  IMAD R5, R3, UR18, R12 ;  /* 0x0000001203057c24 */ /* 0x000fe4000f8e020c */
[----:B------:R-:W-:Y:S01]  /*24cd0*/  IMAD R13, R2, UR5, R13 ;  /* 0x00000005020d7c24 */ /* 0x000fe2000f8e020d */
[----:B------:R-:W-:Y:S01]  /*24ce0*/  ULDC UR5, c[0x0][0x610] ;  /* 0x0001840000057ab9 */ /* 0x000fe20000000800 */
[----:B------:R-:W-:Y:S01]  /*24cf0*/  LOP3.LUT R2, R11, UR4, RZ, 0xc0, !PT ;  /* 0x000000040b027c12 */ /* 0x000fe2000f8ec0ff */
[----:B------:R-:W-:Y:S01]  /*24d00*/  IMAD R8, R5, UR5, R8 ;  /* 0x0000000505087c24 */ /* 0x000fe2000f8e0208 */
[----:B------:R-:W-:-:S03]  /*24d10*/  ULDC UR5, c[0x0][0x600] ;  /* 0x0001800000057ab9 */ /* 0x000fc60000000800 */
[----:B------:R-:W-:Y:S02]  /*24d20*/  IMAD R13, R13, UR5, R2 ;  /* 0x000000050d0d7c24 */ /* 0x000fe4000f8e0202 */
[----:B------:R-:W-:-:S03]  /*24d30*/  IMAD.MOV.U32 R2, RZ, RZ, 0x1 ;  /* 0x00000001ff027424 */ /* 0x000fc600078e00ff */
[----:B------:R-:W-:Y:S02]  /*24d40*/  SEL R4, R13, R8, !P4 ;  /* 0x000000080d047207 */ /* 0x000fe40006000000 */
[----:B------:R-:W-:-:S07]  /*24d50*/  SEL R5, R8, R13, !P4 ;  /* 0x0000000d08057207 */ /* 0x000fce0006000000 */
.L_x_562:
[----:B------:R-:W-:Y:S05]  /*24d60*/  BSYNC B1 ;  /* 0x0000000000017941 */ /* 0x000fea0003800000 */
.L_x_561:
[----:B------:R-:W-:-:S13]  /*24d70*/  LOP3.LUT P1, RZ, R2, 0xff, RZ, 0xc0, !PT ;  /* 0x000000ff02ff7812 */ /* 0x000fda000782c0ff */
[----:B------:R-:W-:Y:S05]  /*24d80*/  @P1 BRA `(.L_x_565) ;  /* 0xfffffff400401947 */ /* 0x000fea000383ffff */
[----:B------:R-:W-:Y:S05]  /*24d90*/  BSYNC B0 ;  /* 0x0000000000007941 */ /* 0x000fea0003800000 */
.L_x_553:
[----:B------:R-:W-:-:S03]  /*24da0*/  UMOV UR5, 0xffffffff ;  /* 0xffffffff00057882 */ /* 0x000fc60000000000 */
[----:B------:R-:W-:Y:S05]  /*24db0*/  BRA.DIV UR5, `(.L_x_566) ;  /* 0x00000006054c7947 */ /* 0x000fea000b800000 */
[----:B------:R-:W-:-:S13]  /*24dc0*/  ELECT P0, URZ, PT ;  /* 0x00000000003f782f */ /* 0x000fda0003800000 */
.L_x_581:
[----:B------:R-:W-:Y:S04]  /*24dd0*/  BSSY B0, `(.L_x_567) ;  /* 0x0000035000007945 */ /* 0x000fe80003800000 */
[----:B------:R-:W-:Y:S05]  /*24de0*/  @!P0 BRA `(.L_x_568) ;  /* 0x0000000000cc8947 */ /* 0x000fea0003800000 */
[----:B------:R-:W-:-:S04]  /*24df0*/  ULOP3.LUT UR5, UR13, 0x2, URZ, 0xfc, !UPT ;  /* 0x000000020d057892 */ /* 0x000fc8000f8efc3f */
[----:B------:R-:W-:-:S06]  /*24e00*/  UISETP.NE.AND UP0, UPT, UR5, 0x3, UPT ;  /* 0x000000030500788c */ /* 0x000fcc000bf05270 */
[----:B------:R-:W-:-:S13]  /*24e10*/  PLOP3.LUT P0, PT, PT, PT, UP0, 0x80, 0x0 ;  /* 0x000000000000781c */ /* 0x000fda0003f0f008 */
[----:B------:R-:W-:Y:S05]  /*24e20*/  @!P0 BRA `(.L_x_569) ;  /* 0x0000000000048947 */ /* 0x000fea0003800000 */
[----:B------:R-:W-:Y:S01]  /*24e30*/  BPT.TRAP 0x1 ;  /* 0x000000040000795c */ /* 0x000fe20000300000 */
.L_x_569:
[----:B------:R-:W0:Y:S01]  /*24e40*/  S2R R3, SR_CgaCtaId ;  /* 0x0000000000037919 */ /* 0x000e220000008800 */
[----:B------:R-:W-:Y:S02]  /*24e50*/  MOV R0, 0x400 ;  /* 0x0000040000007802 */ /* 0x000fe40000000f00 */
[----:B------:R-:W-:Y:S02]  /*24e60*/  SHF.L.U32 R2, R6, 0x1f, RZ ;  /* 0x0000001f06027819 */ /* 0x000fe400000006ff */
[----:B0-----:R-:W-:-:S05]  /*24e70*/  LEA R0, R3, R0, 0x18 ;  /* 0x0000000003007211 */ /* 0x001fca00078ec0ff */
[----:B------:R-:W-:-:S04]  /*24e80*/  VIADD R0, R0, 0x28 ;  /* 0x0000002800007836 */ /* 0x000fc80000000000 */
[----:B------:R-:W-:-:S04]  /*24e90*/  IMAD R3, R7, 0x8, R0 ;  /* 0x0000000807037824 */ /* 0x000fc800078e0200 */
[----:B------:R-:W0:Y:S02]  /*24ea0*/  SYNCS.PHASECHK.TRANS64.TRYWAIT P0, [R3+URZ], R2 ;  /* 0x00000002030075a7 */ /* 0x000e24000800017f */
[----:B0-----:R-:W-:Y:S05]  /*24eb0*/  @!P0 BRA `(.L_x_570) ;  /* 0x0000000400308947 */ /* 0x001fea0003800000 */
.L_x_582:
[----:B------:R-:W-:-:S05]  /*24ec0*/  VIADD R7, R7, 0x1 ;  /* 0x0000000107077836 */ /* 0x000fca0000000000 */
[----:B------:R-:W-:-:S04]  /*24ed0*/  ISETP.NE.AND P0, PT, R7, 0x5, PT ;  /* 0x000000050700780c */ /* 0x000fc80003f05270 */
[----:B0-----:R-:W-:Y:S02]  /*24ee0*/  SEL R3, RZ, 0x1, P0 ;  /* 0x00000001ff037807 */ /* 0x001fe40000000000 */
[----:B------:R-:W-:Y:S02]  /*24ef0*/  SEL R7, R7, RZ, P0 ;  /* 0x000000ff07077207 */ /* 0x000fe40000000000 */
[----:B------:R-:W-:-:S03]  /*24f00*/  LOP3.LUT R6, R6, R3, RZ, 0x3c, !PT ;  /* 0x0000000306067212 */ /* 0x000fc600078e3cff */
[----:B------:R-:W-:Y:S01]  /*24f10*/  IMAD R3, R7, 0x8, R0 ;  /* 0x0000000807037824 */ /* 0x000fe200078e0200 */
[----:B------:R-:W-:-:S04]  /*24f20*/  SHF.L.U32 R2, R6, 0x1f, RZ ;  /* 0x0000001f06027819 */ /* 0x000fc800000006ff */
[----:B------:R-:W0:Y:S02]  /*24f30*/  SYNCS.PHASECHK.TRANS64.TRYWAIT P0, [R3+URZ], R2 ;  /* 0x00000002030075a7 */ /* 0x000e24000800017f */
[----:B0-----:R-:W-:Y:S05]  /*24f40*/  @!P0 BRA `(.L_x_571) ;  /* 0x0000000400208947 */ /* 0x001fea0003800000 */
.L_x_583:
[----:B0-----:R-:W-:-:S05]  /*24f50*/  VIADD R2, R7, 0x1 ;  /* 0x0000000107027836 */ /* 0x001fca0000000000 */
[----:B------:R-:W-:-:S04]  /*24f60*/  ISETP.NE.AND P0, PT, R2, 0x5, PT ;  /* 0x000000050200780c */ /* 0x000fc80003f05270 */
[----:B------:R-:W-:Y:S02]  /*24f70*/  SEL R3, RZ, 0x1, P0 ;  /* 0x00000001ff037807 */ /* 0x000fe40000000000 */
[----:B------:R-:W-:Y:S02]  /*24f80*/  SEL R5, R2, RZ, P0 ;  /* 0x000000ff02057207 */ /* 0x000fe40000000000 */
[----:B------:R-:W-:-:S03]  /*24f90*/  LOP3.LUT R6, R6, R3, RZ, 0x3c, !PT ;  /* 0x0000000306067212 */ /* 0x000fc600078e3cff */
[----:B------:R-:W-:Y:S01]  /*24fa0*/  IMAD R3, R5, 0x8, R0 ;  /* 0x0000000805037824 */ /* 0x000fe200078e0200 */
[----:B------:R-:W-:-:S04]  /*24fb0*/  SHF.L.U32 R2, R6, 0x1f, RZ ;  /* 0x0000001f06027819 */ /* 0x000fc800000006ff */
[----:B------:R-:W0:Y:S02]  /*24fc0*/  SYNCS.PHASECHK.TRANS64.TRYWAIT P0, [R3+URZ], R2 ;  /* 0x00000002030075a7 */ /* 0x000e24000800017f */
[----:B0-----:R-:W-:Y:S05]  /*24fd0*/  @!P0 BRA `(.L_x_572) ;  /* 0x0000000400108947 */ /* 0x001fea0003800000 */
.L_x_584:
        /* <DEDUP_REMOVED lines=9> */
.L_x_585:
[----:B0-----:R-:W-:-:S05]  /*25070*/  VIADD R2, R5, 0x1 ;  /* 0x0000000105027836 */ /* 0x001fca0000000000 */
[----:B------:R-:W-:-:S04]  /*25080*/  ISETP.NE.AND P0, PT, R2, 0x5, PT ;  /* 0x000000050200780c */ /* 0x000fc80003f05270 */
[----:B------:R-:W-:Y:S02]  /*25090*/  SEL R4, RZ, 0x1, P0 ;  /* 0x00000001ff047807 */ /* 0x000fe40000000000 */
[----:B------:R-:W-:Y:S02]  /*250a0*/  SEL R3, R2, RZ, P0 ;  /* 0x000000ff02037207 */ /* 0x000fe40000000000 */
[----:B------:R-:W-:-:S03]  /*250b0*/  LOP3.LUT R4, R7, R4, RZ, 0x3c, !PT ;  /* 0x0000000407047212 */ /* 0x000fc600078e3cff */
[----:B------:R-:W-:Y:S01]  /*250c0*/  IMAD R3, R3, 0x8, R0 ;  /* 0x0000000803037824 */ /* 0x000fe200078e0200 */
[----:B------:R-:W-:-:S07]  /*250d0*/  SHF.L.U32 R0, R4, 0x1f, RZ ;  /* 0x0000001f04007819 */ /* 0x000fce00000006ff */
.L_x_574:
[----:B0-----:R0:W1:Y:S02]  /*250e0*/  SYNCS.PHASECHK.TRANS64.TRYWAIT P0, [R3+URZ], R0 ;  /* 0x00000000030075a7 */ /* 0x001064000800017f */
[----:B-1----:R-:W-:Y:S05]  /*250f0*/  @!P0 NANOSLEEP.SYNCS 0x989680 ;  /* 0x009896800000895d */ /* 0x002fea0003900000 */
[----:B------:R-:W1:Y:S02]  /*25100*/  @!P0 SYNCS.PHASECHK.TRANS64 P0, [R3+URZ], R0 ;  /* 0x00000000030085a7 */ /* 0x000e64000800007f */
[----:B-1----:R-:W-:Y:S05]  /*25110*/  @!P0 BRA `(.L_x_574) ;  /* 0xfffffffc00f08947 */ /* 0x002fea000383ffff */
.L_x_568:
[----:B------:R-:W-:Y:S05]  /*25120*/  BSYNC B0 ;  /* 0x0000000000007941 */ /* 0x000fea0003800000 */
.L_x_567:
[----:B------:R-:W-:Y:S05]  /*25130*/  EXIT ;  /* 0x000000000000794d */ /* 0x000fea0003800000 */
.L_x_17:
[----:B-1----:R-:W-:-:S04]  /*25140*/  IMAD.U32 R3, RZ, RZ, UR6 ;  /* 0x00000006ff037e24 */ /* 0x002fc8000f8e00ff */
[----:B------:R1:W3:Y:S03]  /*25150*/  SYNCS.PHASECHK.TRANS64.TRYWAIT P0, [R3+URZ], R0 ;  /* 0x00000000030075a7 */ /* 0x0002e6000800017f */
[----:B---3--:R-:W-:Y:S05]  /*25160*/  @!P0 NANOSLEEP.SYNCS 0x989680 ;  /* 0x009896800000895d */ /* 0x008fea0003900000 */
[----:B------:R-:W3:Y:S02]  /*25170*/  @!P0 SYNCS.PHASECHK.TRANS64 P0, [R3+URZ], R0 ;  /* 0x00000000030085a7 */ /* 0x000ee4000800007f */
[----:B---3--:R-:W-:Y:S05]  /*25180*/  @!P0 BRA `(.L_x_17) ;  /* 0xfffffffc00ec8947 */ /* 0x008fea000383ffff */
[----:B------:R-:W-:Y:S05]  /*25190*/  BRA `(.L_x_16) ;  /* 0xfffffdd800687947 */ /* 0x000fea000383ffff */
.L_x_23:
[----:B-----5:R1:W-:Y:S02]  /*251a0*/  STL [R1+0x46c], R0 ;  /* 0x00046c0001007387 */ /* 0x0203e40000100800 */
[----:B-1----:R-:W-:-:S04]  /*251b0*/  IMAD.U32 R0, RZ, RZ, UR16 ;  /* 0x00000010ff007e24 */ /* 0x002fc8000f8e00ff */
[----:B------:R1:W3:Y:S03]  /*251c0*/  SYNCS.PHASECHK.TRANS64.TRYWAIT P0, [R0+URZ], R2 ;  /* 0x00000002000075a7 */ /* 0x0002e6000800017f */
[----:B---3--:R-:W-:Y:S05]  /*251d0*/  @!P0 NANOSLEEP.SYNCS 0x989680 ;  /* 0x009896800000895d */ /* 0x008fea0003900000 */
[----:B------:R1:W3:Y:S02]  /*251e0*/  @!P0 SYNCS.PHASECHK.TRANS64 P0, [R0+URZ], R2 ;  /* 0x00000002000085a7 */ /* 0x0002e4000800007f */
[----:B-1----:R1:W5:Y:S02]  /*251f0*/  LDL.LU R0, [R1+0x46c] ;  /* 0x00046c0001007983 */ /* 0x0023640000300800 */
[----:B-1-3--:R-:W-:Y:S05]  /*25200*/  @!P0 BRA `(.L_x_23) ;  /* 0xfffffffc00e48947 */ /* 0x00afea000383ffff */
[----:B------:R-:W-:Y:S05]  /*25210*/  BRA `(.L_x_22) ;  /* 0xfffffe1c00347947 */ /* 0x000fea000383ffff */
.L_x_554:
[----:B------:R-:W-:Y:S01]  /*25220*/  BSSY B1, `(.L_x_575) ;  /* 0x0000006000017945 */ /* 0x000fe20003800000 */
[----:B------:R-:W-:-:S07]  /*25230*/  IMAD.MOV.U32 R2, RZ, RZ, -0x1 ;  /* 0xffffffffff027424 */ /* 0x000fce00078e00ff */
[----:B------:R-:W-:Y:S05]  /*25240*/  WARPSYNC.COLLECTIVE R2, `(.L_x_576) ;  /* 0x00000000020c7348 */ /* 0x000fea0003c00000 */
[----:B------:R-:W-:Y:S02]  /*25250*/  ELECT P1, UR62, PT ;  /* 0x00000000003e782f */ /* 0x000fe40003820000 */
[----:B------:R-:W-:Y:S01]  /*25260*/  MOV R2, UR62 ;  /* 0x0000003e00027c02 */ /* 0x000fe20008000f00 */
[----:B------:R-:W-:Y:S10]  /*25270*/  ENDCOLLECTIVE ;  /* 0x000000000000791b */ /* 0x000ff40003800000 */
.L_x_576:
[----:B------:R-:W-:Y:S05]  /*25280*/  BSYNC B1 ;  /* 0x0000000000017941 */ /* 0x000fea0003800000 */
.L_x_575:
[----:B------:R-:W-:Y:S05]  /*25290*/  BRA `(.L_x_577) ;  /* 0xfffffff000087947 */ /* 0x000fea000383ffff */
.L_x_557:
[----:B-1----:R1:W2:Y:S02]  /*252a0*/  SYNCS.PHASECHK.TRANS64.TRYWAIT P1, [R16+URZ+0x28], R11 ;  /* 0x0000280b100075a7 */ /* 0x0022a4000802017f */
[----:B--2---:R-:W-:Y:S05]  /*252b0*/  @!P1 NANOSLEEP.SYNCS 0x989680 ;  /* 0x009896800000995d */ /* 0x004fea0003900000 */
[----:B------:R-:W2:Y:S02]  /*252c0*/  @!P1 SYNCS.PHASECHK.TRANS64 P1, [R16+URZ+0x28], R11 ;  /* 0x0000280b100095a7 */ /* 0x000ea4000802007f */
[----:B--2---:R-:W-:Y:S05]  /*252d0*/  @!P1 BRA `(.L_x_557) ;  /* 0xfffffffc00f09947 */ /* 0x004fea000383ffff */
[----:B------:R-:W-:Y:S05]  /*252e0*/  BRA `(.L_x_578) ;  /* 0xfffffff0003c7947 */ /* 0x000fea000383ffff */
.L_x_566:
[----:B------:R-:W-:Y:S01]  /*252f0*/  BSSY B0, `(.L_x_579) ;  /* 0x0000006000007945 */ /* 0x000fe20003800000 */
[----:B------:R-:W-:-:S07]  /*25300*/  IMAD.MOV.U32 R2, RZ, RZ, -0x1 ;  /* 0xffffffffff027424 */ /* 0x000fce00078e00ff */
[----:B------:R-:W-:Y:S05]  /*25310*/  WARPSYNC.COLLECTIVE R2, `(.L_x_580) ;  /* 0x00000000020c7348 */ /* 0x000fea0003c00000 */
[----:B------:R-:W-:Y:S02]  /*25320*/  ELECT P1, UR62, PT ;  /* 0x00000000003e782f */ /* 0x000fe40003820000 */
[----:B------:R-:W-:Y:S01]  /*25330*/  MOV R2, UR62 ;  /* 0x0000003e00027c02 */ /* 0x000fe20008000f00 */
[----:B------:R-:W-:Y:S10]  /*25340*/  ENDCOLLECTIVE ;  /* 0x000000000000791b */ /* 0x000ff40003800000 */
.L_x_580:
[----:B------:R-:W-:Y:S05]  /*25350*/  BSYNC B0 ;  /* 0x0000000000007941 */ /* 0x000fea0003800000 */
.L_x_579:
[----:B------:R-:W-:Y:S01]  /*25360*/  PLOP3.LUT P0, PT, P1, PT, PT, 0x80, 0x0 ;  /* 0x000000000000781c */ /* 0x000fe20000f0f070 */
[----:B------:R-:W-:-:S12]  /*25370*/  BRA `(.L_x_581) ;  /* 0xfffffff800947947 */ /* 0x000fd8000383ffff */
.L_x_570:
[----:B0-----:R0:W1:Y:S02]  /*25380*/  SYNCS.PHASECHK.TRANS64.TRYWAIT P0, [R3+URZ], R2 ;  /* 0x00000002030075a7 */ /* 0x001064000800017f */
[----:B-1----:R-:W-:Y:S05]  /*25390*/  @!P0 NANOSLEEP.SYNCS 0x989680 ;  /* 0x009896800000895d */ /* 0x002fea0003900000 */
[----:B------:R-:W1:Y:S02]  /*253a0*/  @!P0 SYNCS.PHASECHK.TRANS64 P0, [R3+URZ], R2 ;  /* 0x00000002030085a7 */ /* 0x000e64000800007f */
[----:B-1----:R-:W-:Y:S05]  /*253b0*/  @!P0 BRA `(.L_x_570) ;  /* 0xfffffffc00f08947 */ /* 0x002fea000383ffff */
[----:B------:R-:W-:Y:S05]  /*253c0*/  BRA `(.L_x_582) ;  /* 0xfffffff800bc7947 */ /* 0x000fea000383ffff */
.L_x_571:
[----:B0-----:R0:W1:Y:S02]  /*253d0*/  SYNCS.PHASECHK.TRANS64.TRYWAIT P0, [R3+URZ], R2 ;  /* 0x00000002030075a7 */ /* 0x001064000800017f */
[----:B-1----:R-:W-:Y:S05]  /*253e0*/  @!P0 NANOSLEEP.SYNCS 0x989680 ;  /* 0x009896800000895d */ /* 0x002fea0003900000 */
[----:B------:R-:W1:Y:S02]  /*253f0*/  @!P0 SYNCS.PHASECHK.TRANS64 P0, [R3+URZ], R2 ;  /* 0x00000002030085a7 */ /* 0x000e64000800007f */
[----:B-1----:R-:W-:Y:S05]  /*25400*/  @!P0 BRA `(.L_x_571) ;  /* 0xfffffffc00f08947 */ /* 0x002fea000383ffff */
[----:B------:R-:W-:Y:S05]  /*25410*/  BRA `(.L_x_583) ;  /* 0xfffffff800cc7947 */ /* 0x000fea000383ffff */
.L_x_572:
[----:B0-----:R0:W1:Y:S02]  /*25420*/  SYNCS.PHASECHK.TRANS64.TRYWAIT P0, [R3+URZ], R2 ;  /* 0x00000002030075a7 */ /* 0x001064000800017f */
[----:B-1----:R-:W-:Y:S05]  /*25430*/  @!P0 NANOSLEEP.SYNCS 0x989680 ;  /* 0x009896800000895d */ /* 0x002fea0003900000 */
[----:B------:R-:W1:Y:S02]  /*25440*/  @!P0 SYNCS.PHASECHK.TRANS64 P0, [R3+URZ], R2 ;  /* 0x00000002030085a7 */ /* 0x000e64000800007f */
[----:B-1----:R-:W-:Y:S05]  /*25450*/  @!P0 BRA `(.L_x_572) ;  /* 0xfffffffc00f08947 */ /* 0x002fea000383ffff */
[----:B------:R-:W-:Y:S05]  /*25460*/  BRA `(.L_x_584) ;  /* 0xfffffff800dc7947 */ /* 0x000fea000383ffff */
.L_x_573:
[----:B0-----:R0:W1:Y:S02]  /*25470*/  SYNCS.PHASECHK.TRANS64.TRYWAIT P0, [R3+URZ], R2 ;  /* 0x00000002030075a7 */ /* 0x001064000800017f */
[----:B-1----:R-:W-:Y:S05]  /*25480*/  @!P0 NANOSLEEP.SYNCS 0x989680 ;  /* 0x009896800000895d */ /* 0x002fea0003900000 */
[----:B------:R-:W1:Y:S02]  /*25490*/  @!P0 SYNCS.PHASECHK.TRANS64 P0, [R3+URZ], R2 ;  /* 0x00000002030085a7 */ /* 0x000e64000800007f */
[----:B-1----:R-:W-:Y:S05]  /*254a0*/  @!P0 BRA `(.L_x_573) ;  /* 0xfffffffc00f08947 */ /* 0x002fea000383ffff */
[----:B------:R-:W-:Y:S05]  /*254b0*/  BRA `(.L_x_585) ;  /* 0xfffffff800ec7947 */ /* 0x000fea000383ffff */
.L_x_586:
[----:B------:R-:W-:-:S00]  /*254c0*/  BRA `(.L_x_586) ;  /* 0xfffffffc00fc7947 */ /* 0x000fc0000383ffff */
[----:B------:R-:W-:-:S00]  /*254d0*/  NOP ;  /* 0x0000000000007918 */ /* 0x000fc00000000000 */
        /* <DEDUP_REMOVED lines=10> */
.L_x_587:


//--------------------- .nv.shared._ZN7cutlass13device_kernelINS_4gemm6kernel13GemmUniversalIN4cute5tupleIJiiiiEEENS1_10collective13CollectiveMmaINS1_37MainloopSm90TmaGmmaWarpSpecializedFP8ILi5ENS5_IJNS4_1CILi1EEESB_SB_EEENS1_35KernelTmaWarpSpecializedCooperativeEEENS5_IJNSA_ILi256EEESF_NSA_ILi64EEEEEENS_12float_e5m2_tENS5_IJlSB_lEEESI_SJ_NS4_8TiledMMAINS4_8MMA_AtomIJNS4_4SM904GMMA31MMA_64x256x32_F32E5M2E5M2_SS_TNILNSN_7ScaleInE1ELSP_1EEEEEENS4_6LayoutINS5_IJNSA_ILi2EEESB_SB_EEENS5_IJSB_NSA_ILi0EEESV_EEEEENS5_IJNS4_10UnderscoreESY_SY_EEEEENS4_13SM90_TMA_LOADENS4_14ComposedLayoutINS4_7SwizzleILi2ELi4ELi3EEENS4_18smem_ptr_flag_bitsILi8EEENSS_INS5_IJNSA_ILi8EEESG_EEENS5_IJSG_SB_EEEEEEEvNS4_8identityES11_S1B_vS1C_EENS_8epilogue10collective6detail29Sm90TmaWarpSpecializedAdapterINS1F_15DefaultEpilogueISI_SJ_SJ_NS1E_6thread17LinearCombinationISI_Li1EffLNS1J_9ScaleType4KindE0ELNS_15FloatRoundStyleE2ESI_EENS1_15EpilogueDefaultEEEEEvvEEEEvNT_6ParamsE --------------------------
	.section	.nv.shared._ZN7cutlass13device_kernelINS_4gemm6kernel13GemmUniversalIN4cute5tupleIJiiiiEEENS1_10collective13CollectiveMmaINS1_37MainloopSm90TmaGmmaWarpSpecializedFP8ILi5ENS5_IJNS4_1CILi1EEESB_SB_EEENS1_35KernelTmaWarpSpecializedCooperativeEEENS5_IJNSA_ILi256EEESF_NSA_ILi64EEEEEENS_12float_e5m2_tENS5_IJlSB_lEEESI_SJ_NS4_8TiledMMAINS4_8MMA_AtomIJNS4_4SM904GMMA31MMA_64x256x32_F32E5M2E5M2_SS_TNILNSN_7ScaleInE1ELSP_1EEEEEENS4_6LayoutINS5_IJNSA_ILi2EEESB_SB_EEENS5_IJSB_NSA_ILi0EEESV_EEEEENS5_IJNS4_10UnderscoreESY_SY_EEEEENS4_13SM90_TMA_LOADENS4_14ComposedLayoutINS4_7SwizzleILi2ELi4ELi3EEENS4_18smem_ptr_flag_bitsILi8EEENSS_INS5_IJNSA_ILi8EEESG_EEENS5_IJSG_SB_EEEEEEEvNS4_8identityES11_S1B_vS1C_EENS_8epilogue10collective6detail29Sm90TmaWarpSpecializedAdapterINS1F_15DefaultEpilogueISI_SJ_SJ_NS1E_6thread17LinearCombinationISI_Li1EffLNS1J_9ScaleType4KindE0ELNS_15FloatRoundStyleE2ESI_EENS1_15EpilogueDefaultEEEEEvvEEEEvNT_6ParamsE,"aw",@nobits
	.sectionflags	@""
	.align	16
	.zero		1024


//--------------------- .nv.shared.reserved.0     --------------------------
	.section	.nv.shared.reserved.0,"aw",@nobits
	.weak		__nv_reservedSMEM_offset_0_alias
	.size		__nv_reservedSMEM_offset_0_alias, 0, 0
	.other		__nv_reservedSMEM_offset_0_alias,@"STO_CUDA_RESERVED_SHARED STV_DEFAULT"
__nv_reservedSMEM_offset_0_alias:
	.zero		0


//--------------------- .nv.global                --------------------------
	.section	.nv.global,"aw",@nobits
.nv.global:
	.type		_ZN39_INTERNAL_0a4c69e3_4_k_cu_43131999_49624cute1_E,@object
	.size		_ZN39_INTERNAL_0a4c69e3_4_k_cu_43131999_49624cute1_E,(_ZN39_INTERNAL_0a4c69e3_4_k_cu_43131999_49624cuda3std3__45__cpo6cbeginE - _ZN39_INTERNAL_0a4c69e3_4_k_cu_43131999_49624cute1_E)
_ZN39_INTERNAL_0a4c69e3_4_k_cu_43131999_49624cute1_E:
	.zero		1
	.type		_ZN39_INTERNAL_0a4c69e3_4_k_cu_43131999_49624cuda3std3__45__cpo6cbeginE,@object
	.size		_ZN39_INTERNAL_0a4c69e3_4_k_cu_43131999_49624cuda3std3__45__cpo6cbeginE,(_ZN39_INTERNAL_0a4c69e3_4_k_cu_43131999_49624cuda3std3__48in_placeE - _ZN39_INTERNAL_0a4c69e3_4_k_cu_43131999_49624cuda3std3__45__cpo6cbeginE)
_ZN39_INTERNAL_0a4c69e3_4_k_cu_43131999_49624cuda3std3__45__cpo6cbeginE:
	.zero		1
	.type		_ZN39_INTERNAL_0a4c69e3_4_k_cu_43131999_49624cuda3std3__48in_placeE,@object
	.size		_ZN39_INTERNAL_0a4c69e3_4_k_cu_43131999_49624cuda3std3__48in_placeE,(_ZN39_INTERNAL_0a4c69e3_4_k_cu_43131999_49624cuda3std6ranges3__45__cpo9iter_moveE - _ZN39_INTERNAL_0a4c69e3_4_k_cu_43131999_49624cuda3std3__48in_placeE)
_ZN39_INTERNAL_0a4c69e3_4_k_cu_43131999_49624cuda3std3__48in_placeE:
	.zero		1
	.type		_ZN39_INTERNAL_0a4c69e3_4_k_cu_43131999_49624cuda3std6ranges3__45__cpo9iter_moveE,@object
	.size		_ZN39_INTERNAL_0a4c69e3_4_k_cu_43131999_49624cuda3std6ranges3__45__cpo9iter_moveE,(_ZN39_INTERNAL_0a4c69e3_4_k_cu_43131999_49624cuda3std3__45__cpo5beginE - _ZN39_INTERNAL_0a4c69e3_4_k_cu_43131999_49624cuda3std6ranges3__45__cpo9iter_moveE)
_ZN39_INTERNAL_0a4c69e3_4_k_cu_43131999_49624cuda3std6ranges3__45__cpo9iter_moveE:
	.zero		1
	.type		_ZN39_INTERNAL_0a4c69e3_4_k_cu_43131999_49624cuda3std3__45__cpo5beginE,@object
	.size		_ZN39_INTERNAL_0a4c69e3_4_k_cu_43131999_49624cuda3std3__45__cpo5beginE,(_ZN39_INTERNAL_0a4c69e3_4_k_cu_43131999_49624cuda3std3__441_GLOBAL__N__0a4c69e3_4_k_cu_43131999_49626ignoreE - _ZN39_INTERNAL_0a4c69e3_4_k_cu_43131999_49624cuda3std3__45__cpo5beginE)
_ZN39_INTERNAL_0a4c69e3_4_k_cu_43131999_49624cuda3std3__45__cpo5beginE:
	.zero		1
	.type		_ZN39_INTERNAL_0a4c69e3_4_k_cu_43131999_49624cuda3std3__441_GLOBAL__N__0a4c69e3_4_k_cu_43131999_49626ignoreE,@object
	.size		_ZN39_INTERNAL_0a4c69e3_4_k_cu_43131999_49624cuda3std3__441_GLOBAL__N__0a4c69e3_4_k_cu_43131999_49626ignoreE,(_ZN39_INTERNAL_0a4c69e3_4_k_cu_43131999_49624cute7productE - _ZN39_INTERNAL_0a4c69e3_4_k_cu_43131999_49624cuda3std3__441_GLOBAL__N__0a4c69e3_4_k_cu_43131999_49626ignoreE)
_ZN39_INTERNAL_0a4c69e3_4_k_cu_43131999_49624cuda3std3__441_GLOBAL__N__0a4c69e3_4_k_cu_43131999_49626ignoreE:
	.zero		1
	.type		_ZN39_INTERNAL_0a4c69e3_4_k_cu_43131999_49624cute7productE,@object
	.size		_ZN39_INTERNAL_0a4c69e3_4_k_cu_43131999_49624cute7productE,(_ZN39_INTERNAL_0a4c69e3_4_k_cu_43131999_49624cuda3std3__45__cpo3endE - _ZN39_INTERNAL_0a4c69e3_4_k_cu_43131999_49624cute7productE)
_ZN39_INTERNAL_0a4c69e3_4_k_cu_43131999_49624cute7productE:
	.zero		1
	.type		_ZN39_INTERNAL_0a4c69e3_4_k_cu_43131999_49624cuda3std3__45__cpo3endE,@object
	.size		_ZN39_INTERNAL_0a4c69e3_4_k_cu_43131999_49624cuda3std3__45__cpo3endE,(_ZN39_INTERNAL_0a4c69e3_4_k_cu_43131999_49624cuda3std3__419piecewise_constructE - _ZN39_INTERNAL_0a4c69e3_4_k_cu_43131999_49624cuda3std3__45__cpo3endE)
_ZN39_INTERNAL_0a4c69e3_4_k_cu_43131999_49624cuda3std3__45__cpo3endE:
	.zero		1
	.type		_ZN39_INTERNAL_0a4c69e3_4_k_cu_43131999_49624cuda3std3__419piecewise_constructE,@object
	.size		_ZN39_INTERNAL_0a4c69e3_4_k_cu_43131999_49624cuda3std3__419piecewise_constructE,(_ZN39_INTERNAL_0a4c69e3_4_k_cu_43131999_49624cuda3std3__45__cpo4cendE - _ZN39_INTERNAL_0a4c69e3_4_k_cu_43131999_49624cuda3std3__419piecewise_constructE)
_ZN39_INTERNAL_0a4c69e3_4_k_cu_43131999_49624cuda3std3__419piecewise_constructE:
	.zero		1
	.type		_ZN39_INTERNAL_0a4c69e3_4_k_cu_43131999_49624cuda3std3__45__cpo4cendE,@object
	.size		_ZN39_INTERNAL_0a4c69e3_4_k_cu_43131999_49624cuda3std3__45__cpo4cendE,(_ZN39_INTERNAL_0a4c69e3_4_k_cu_43131999_49624cuda3std6ranges3__45__cpo4swapE - _ZN39_INTERNAL_0a4c69e3_4_k_cu_43131999_49624cuda3std3__45__cpo4cendE)
_ZN39_INTERNAL_0a4c69e3_4_k_cu_43131999_49624cuda3std3__45__cpo4cendE:
	.zero		1
	.type		_ZN39_INTERNAL_0a4c69e3_4_k_cu_43131999_49624cuda3std6ranges3__45__cpo4swapE,@object
	.size		_ZN39_INTERNAL_0a4c69e3_4_k_cu_43131999_49624cuda3std6ranges3__45__cpo4swapE,(.L_7 - _ZN39_INTERNAL_0a4c69e3_4_k_cu_43131999_49624cuda3std6ranges3__45__cpo4swapE)
_ZN39_INTERNAL_0a4c69e3_4_k_cu_43131999_49624cuda3std6ranges3__45__cpo4swapE:
	.zero		1
.L_7:


//--------------------- .nv.constant0._ZN7cutlass13device_kernelINS_4gemm6kernel13GemmUniversalIN4cute5tupleIJiiiiEEENS1_10collective13CollectiveMmaINS1_37MainloopSm90TmaGmmaWarpSpecializedFP8ILi5ENS5_IJNS4_1CILi1EEESB_SB_EEENS1_35KernelTmaWarpSpecializedCooperativeEEENS5_IJNSA_ILi256EEESF_NSA_ILi64EEEEEENS_12float_e5m2_tENS5_IJlSB_lEEESI_SJ_NS4_8TiledMMAINS4_8MMA_AtomIJNS4_4SM904GMMA31MMA_64x256x32_F32E5M2E5M2_SS_TNILNSN_7ScaleInE1ELSP_1EEEEEENS4_6LayoutINS5_IJNSA_ILi2EEESB_SB_EEENS5_IJSB_NSA_ILi0EEESV_EEEEENS5_IJNS4_10UnderscoreESY_SY_EEEEENS4_13SM90_TMA_LOADENS4_14ComposedLayoutINS4_7SwizzleILi2ELi4ELi3EEENS4_18smem_ptr_flag_bitsILi8EEENSS_INS5_IJNSA_ILi8EEESG_EEENS5_IJSG_SB_EEEEEEEvNS4_8identityES11_S1B_vS1C_EENS_8epilogue10collective6detail29Sm90TmaWarpSpecializedAdapterINS1F_15DefaultEpilogueISI_SJ_SJ_NS1E_6thread17LinearCombinationISI_Li1EffLNS1J_9ScaleType4KindE0ELNS_15FloatRoundStyleE2ESI_EENS1_15EpilogueDefaultEEEEEvvEEEEvNT_6ParamsE --------------------------
	.section	.nv.constant0._ZN7cutlass13device_kernelINS_4gemm6kernel13GemmUniversalIN4cute5tupleIJiiiiEEENS1_10collective13CollectiveMmaINS1_37MainloopSm90TmaGmmaWarpSpecializedFP8ILi5ENS5_IJNS4_1CILi1EEESB_SB_EEENS1_35KernelTmaWarpSpecializedCooperativeEEENS5_IJNSA_ILi256EEESF_NSA_ILi64EEEEEENS_12float_e5m2_tENS5_IJlSB_lEEESI_SJ_NS4_8TiledMMAINS4_8MMA_AtomIJNS4_4SM904GMMA31MMA_64x256x32_F32E5M2E5M2_SS_TNILNSN_7ScaleInE1ELSP_1EEEEEENS4_6LayoutINS5_IJNSA_ILi2EEESB_SB_EEENS5_IJSB_NSA_ILi0EEESV_EEEEENS5_IJNS4_10UnderscoreESY_SY_EEEEENS4_13SM90_TMA_LOADENS4_14ComposedLayoutINS4_7SwizzleILi2ELi4ELi3EEENS4_18smem_ptr_flag_bitsILi8EEENSS_INS5_IJNSA_ILi8EEESG_EEENS5_IJSG_SB_EEEEEEEvNS4_8identityES11_S1B_vS1C_EENS_8epilogue10collective6detail29Sm90TmaWarpSpecializedAdapterINS1F_15DefaultEpilogueISI_SJ_SJ_NS1E_6thread17LinearCombinationISI_Li1EffLNS1J_9ScaleType4KindE0ELNS_15FloatRoundStyleE2ESI_EENS1_15EpilogueDefaultEEEEEvvEEEEvNT_6ParamsE,"a",@progbits
	.sectionflags	@""
	.align	4
.nv.constant0._ZN7cutlass13device_kernelINS_4gemm6kernel13GemmUniversalIN4cute5tupleIJiiiiEEENS1_10collective13CollectiveMmaINS1_37MainloopSm90TmaGmmaWarpSpecializedFP8ILi5ENS5_IJNS4_1CILi1EEESB_SB_EEENS1_35KernelTmaWarpSpecializedCooperativeEEENS5_IJNSA_ILi256EEESF_NSA_ILi64EEEEEENS_12float_e5m2_tENS5_IJlSB_lEEESI_SJ_NS4_8TiledMMAINS4_8MMA_AtomIJNS4_4SM904GMMA31MMA_64x256x32_F32E5M2E5M2_SS_TNILNSN_7ScaleInE1ELSP_1EEEEEENS4_6LayoutINS5_IJNSA_ILi2EEESB_SB_EEENS5_IJSB_NSA_ILi0EEESV_EEEEENS5_IJNS4_10UnderscoreESY_SY_EEEEENS4_13SM90_TMA_LOADENS4_14ComposedLayoutINS4_7SwizzleILi2ELi4ELi3EEENS4_18smem_ptr_flag_bitsILi8EEENSS_INS5_IJNSA_ILi8EEESG_EEENS5_IJSG_SB_EEEEEEEvNS4_8identityES11_S1B_vS1C_EENS_8epilogue10collective6detail29Sm90TmaWarpSpecializedAdapterINS1F_15DefaultEpilogueISI_SJ_SJ_NS1E_6thread17LinearCombinationISI_Li1EffLNS1J_9ScaleType4KindE0ELNS_15FloatRoundStyleE2ESI_EENS1_15EpilogueDefaultEEEEEvvEEEEvNT_6ParamsE:
	.zero		1664


//--------------------- SYMBOLS --------------------------

	.type		.nv.reservedSmem.offset0,@object
	.size		.nv.reservedSmem.offset0,0x4
